//
// Generated by NVIDIA NVVM Compiler
//
// Compiler Build ID: CL-36424714
// Cuda compilation tools, release 13.0, V13.0.88
// Based on NVVM 20.0.0
//

.version 9.0
.target sm_100
.address_size 64

	// .globl	_Z9integrateiPfS_S_S_S_S_S_S_S_fS_S_S_
// _ZZ13optimized_gpuiPfS_S_S_S_S_S_ffffS_S_S_E5x_pos has been demoted
// _ZZ13optimized_gpuiPfS_S_S_S_S_S_ffffS_S_S_E5y_pos has been demoted
// _ZZ13optimized_gpuiPfS_S_S_S_S_S_ffffS_S_S_E5z_pos has been demoted

.visible .entry _Z9integrateiPfS_S_S_S_S_S_S_S_fS_S_S_(
	.param .u32 _Z9integrateiPfS_S_S_S_S_S_S_S_fS_S_S__param_0,
	.param .u64 .ptr .align 1 _Z9integrateiPfS_S_S_S_S_S_S_S_fS_S_S__param_1,
	.param .u64 .ptr .align 1 _Z9integrateiPfS_S_S_S_S_S_S_S_fS_S_S__param_2,
	.param .u64 .ptr .align 1 _Z9integrateiPfS_S_S_S_S_S_S_S_fS_S_S__param_3,
	.param .u64 .ptr .align 1 _Z9integrateiPfS_S_S_S_S_S_S_S_fS_S_S__param_4,
	.param .u64 .ptr .align 1 _Z9integrateiPfS_S_S_S_S_S_S_S_fS_S_S__param_5,
	.param .u64 .ptr .align 1 _Z9integrateiPfS_S_S_S_S_S_S_S_fS_S_S__param_6,
	.param .u64 .ptr .align 1 _Z9integrateiPfS_S_S_S_S_S_S_S_fS_S_S__param_7,
	.param .u64 .ptr .align 1 _Z9integrateiPfS_S_S_S_S_S_S_S_fS_S_S__param_8,
	.param .u64 .ptr .align 1 _Z9integrateiPfS_S_S_S_S_S_S_S_fS_S_S__param_9,
	.param .f32 _Z9integrateiPfS_S_S_S_S_S_S_S_fS_S_S__param_10,
	.param .u64 .ptr .align 1 _Z9integrateiPfS_S_S_S_S_S_S_S_fS_S_S__param_11,
	.param .u64 .ptr .align 1 _Z9integrateiPfS_S_S_S_S_S_S_S_fS_S_S__param_12,
	.param .u64 .ptr .align 1 _Z9integrateiPfS_S_S_S_S_S_S_S_fS_S_S__param_13
)
{
	.reg .pred 	%p<2>;
	.reg .b32 	%r<6>;
	.reg .b32 	%f<44>;
	.reg .b64 	%rd<41>;

	ld.param.u32 	%r2, [_Z9integrateiPfS_S_S_S_S_S_S_S_fS_S_S__param_0];
	ld.param.u64 	%rd2, [_Z9integrateiPfS_S_S_S_S_S_S_S_fS_S_S__param_2];
	ld.param.u64 	%rd4, [_Z9integrateiPfS_S_S_S_S_S_S_S_fS_S_S__param_4];
	ld.param.u64 	%rd5, [_Z9integrateiPfS_S_S_S_S_S_S_S_fS_S_S__param_5];
	ld.param.u64 	%rd6, [_Z9integrateiPfS_S_S_S_S_S_S_S_fS_S_S__param_6];
	ld.param.u64 	%rd8, [_Z9integrateiPfS_S_S_S_S_S_S_S_fS_S_S__param_8];
	ld.param.u64 	%rd9, [_Z9integrateiPfS_S_S_S_S_S_S_S_fS_S_S__param_9];
	ld.param.f32 	%f1, [_Z9integrateiPfS_S_S_S_S_S_S_S_fS_S_S__param_10];
	ld.param.u64 	%rd10, [_Z9integrateiPfS_S_S_S_S_S_S_S_fS_S_S__param_11];
	ld.param.u64 	%rd11, [_Z9integrateiPfS_S_S_S_S_S_S_S_fS_S_S__param_12];
	ld.param.u64 	%rd12, [_Z9integrateiPfS_S_S_S_S_S_S_S_fS_S_S__param_13];
	mov.u32 	%r3, %ntid.x;
	mov.u32 	%r4, %ctaid.x;
	mov.u32 	%r5, %tid.x;
	mad.lo.s32 	%r1, %r3, %r4, %r5;
	setp.ge.s32 	%p1, %r1, %r2;
	@%p1 bra 	$L__BB0_2;
	ld.param.u64 	%rd40, [_Z9integrateiPfS_S_S_S_S_S_S_S_fS_S_S__param_7];
	ld.param.u64 	%rd39, [_Z9integrateiPfS_S_S_S_S_S_S_S_fS_S_S__param_3];
	ld.param.u64 	%rd38, [_Z9integrateiPfS_S_S_S_S_S_S_S_fS_S_S__param_1];
	cvta.to.global.u64 	%rd13, %rd4;
	cvta.to.global.u64 	%rd14, %rd10;
	cvta.to.global.u64 	%rd15, %rd38;
	cvta.to.global.u64 	%rd16, %rd5;
	cvta.to.global.u64 	%rd17, %rd11;
	cvta.to.global.u64 	%rd18, %rd2;
	cvta.to.global.u64 	%rd19, %rd6;
	cvta.to.global.u64 	%rd20, %rd12;
	cvta.to.global.u64 	%rd21, %rd39;
	cvta.to.global.u64 	%rd22, %rd40;
	cvta.to.global.u64 	%rd23, %rd8;
	cvta.to.global.u64 	%rd24, %rd9;
	mul.wide.s32 	%rd25, %r1, 4;
	add.s64 	%rd26, %rd13, %rd25;
	ld.global.f32 	%f2, [%rd26];
	add.s64 	%rd27, %rd14, %rd25;
	ld.global.f32 	%f3, [%rd27];
	mul.f32 	%f4, %f3, 0f3F000000;
	mul.f32 	%f5, %f1, %f4;
	mul.f32 	%f6, %f1, %f5;
	fma.rn.f32 	%f7, %f1, %f2, %f6;
	add.s64 	%rd28, %rd15, %rd25;
	ld.global.f32 	%f8, [%rd28];
	add.f32 	%f9, %f8, %f7;
	st.global.f32 	[%rd28], %f9;
	add.s64 	%rd29, %rd16, %rd25;
	ld.global.f32 	%f10, [%rd29];
	add.s64 	%rd30, %rd17, %rd25;
	ld.global.f32 	%f11, [%rd30];
	mul.f32 	%f12, %f11, 0f3F000000;
	mul.f32 	%f13, %f1, %f12;
	mul.f32 	%f14, %f1, %f13;
	fma.rn.f32 	%f15, %f1, %f10, %f14;
	add.s64 	%rd31, %rd18, %rd25;
	ld.global.f32 	%f16, [%rd31];
	add.f32 	%f17, %f16, %f15;
	st.global.f32 	[%rd31], %f17;
	add.s64 	%rd32, %rd19, %rd25;
	ld.global.f32 	%f18, [%rd32];
	add.s64 	%rd33, %rd20, %rd25;
	ld.global.f32 	%f19, [%rd33];
	mul.f32 	%f20, %f19, 0f3F000000;
	mul.f32 	%f21, %f1, %f20;
	mul.f32 	%f22, %f1, %f21;
	fma.rn.f32 	%f23, %f1, %f18, %f22;
	add.s64 	%rd34, %rd21, %rd25;
	ld.global.f32 	%f24, [%rd34];
	add.f32 	%f25, %f24, %f23;
	st.global.f32 	[%rd34], %f25;
	ld.global.f32 	%f26, [%rd27];
	add.s64 	%rd35, %rd22, %rd25;
	ld.global.f32 	%f27, [%rd35];
	add.f32 	%f28, %f26, %f27;
	mul.f32 	%f29, %f28, 0f3F000000;
	ld.global.f32 	%f30, [%rd26];
	fma.rn.f32 	%f31, %f1, %f29, %f30;
	st.global.f32 	[%rd26], %f31;
	ld.global.f32 	%f32, [%rd30];
	add.s64 	%rd36, %rd23, %rd25;
	ld.global.f32 	%f33, [%rd36];
	add.f32 	%f34, %f32, %f33;
	mul.f32 	%f35, %f34, 0f3F000000;
	ld.global.f32 	%f36, [%rd29];
	fma.rn.f32 	%f37, %f1, %f35, %f36;
	st.global.f32 	[%rd29], %f37;
	ld.global.f32 	%f38, [%rd33];
	add.s64 	%rd37, %rd24, %rd25;
	ld.global.f32 	%f39, [%rd37];
	add.f32 	%f40, %f38, %f39;
	mul.f32 	%f41, %f40, 0f3F000000;
	ld.global.f32 	%f42, [%rd32];
	fma.rn.f32 	%f43, %f1, %f41, %f42;
	st.global.f32 	[%rd32], %f43;
$L__BB0_2:
	ret;

}
	// .globl	_Z13optimized_gpuiPfS_S_S_S_S_S_ffffS_S_S_
.visible .entry _Z13optimized_gpuiPfS_S_S_S_S_S_ffffS_S_S_(
	.param .u32 _Z13optimized_gpuiPfS_S_S_S_S_S_ffffS_S_S__param_0,
	.param .u64 .ptr .align 1 _Z13optimized_gpuiPfS_S_S_S_S_S_ffffS_S_S__param_1,
	.param .u64 .ptr .align 1 _Z13optimized_gpuiPfS_S_S_S_S_S_ffffS_S_S__param_2,
	.param .u64 .ptr .align 1 _Z13optimized_gpuiPfS_S_S_S_S_S_ffffS_S_S__param_3,
	.param .u64 .ptr .align 1 _Z13optimized_gpuiPfS_S_S_S_S_S_ffffS_S_S__param_4,
	.param .u64 .ptr .align 1 _Z13optimized_gpuiPfS_S_S_S_S_S_ffffS_S_S__param_5,
	.param .u64 .ptr .align 1 _Z13optimized_gpuiPfS_S_S_S_S_S_ffffS_S_S__param_6,
	.param .u64 .ptr .align 1 _Z13optimized_gpuiPfS_S_S_S_S_S_ffffS_S_S__param_7,
	.param .f32 _Z13optimized_gpuiPfS_S_S_S_S_S_ffffS_S_S__param_8,
	.param .f32 _Z13optimized_gpuiPfS_S_S_S_S_S_ffffS_S_S__param_9,
	.param .f32 _Z13optimized_gpuiPfS_S_S_S_S_S_ffffS_S_S__param_10,
	.param .f32 _Z13optimized_gpuiPfS_S_S_S_S_S_ffffS_S_S__param_11,
	.param .u64 .ptr .align 1 _Z13optimized_gpuiPfS_S_S_S_S_S_ffffS_S_S__param_12,
	.param .u64 .ptr .align 1 _Z13optimized_gpuiPfS_S_S_S_S_S_ffffS_S_S__param_13,
	.param .u64 .ptr .align 1 _Z13optimized_gpuiPfS_S_S_S_S_S_ffffS_S_S__param_14
)
{
	.reg .pred 	%p<22>;
	.reg .b32 	%r<69>;
	.reg .b32 	%f<171>;
	.reg .b64 	%rd<42>;
	// demoted variable
	.shared .align 4 .b8 _ZZ13optimized_gpuiPfS_S_S_S_S_S_ffffS_S_S_E5x_pos[1024];
	// demoted variable
	.shared .align 4 .b8 _ZZ13optimized_gpuiPfS_S_S_S_S_S_ffffS_S_S_E5y_pos[1024];
	// demoted variable
	.shared .align 4 .b8 _ZZ13optimized_gpuiPfS_S_S_S_S_S_ffffS_S_S_E5z_pos[1024];
	ld.param.u32 	%r29, [_Z13optimized_gpuiPfS_S_S_S_S_S_ffffS_S_S__param_0];
	ld.param.u64 	%rd10, [_Z13optimized_gpuiPfS_S_S_S_S_S_ffffS_S_S__param_1];
	ld.param.u64 	%rd14, [_Z13optimized_gpuiPfS_S_S_S_S_S_ffffS_S_S__param_2];
	ld.param.u64 	%rd15, [_Z13optimized_gpuiPfS_S_S_S_S_S_ffffS_S_S__param_3];
	ld.param.u64 	%rd16, [_Z13optimized_gpuiPfS_S_S_S_S_S_ffffS_S_S__param_4];
	ld.param.u64 	%rd17, [_Z13optimized_gpuiPfS_S_S_S_S_S_ffffS_S_S__param_5];
	ld.param.u64 	%rd18, [_Z13optimized_gpuiPfS_S_S_S_S_S_ffffS_S_S__param_6];
	ld.param.u64 	%rd19, [_Z13optimized_gpuiPfS_S_S_S_S_S_ffffS_S_S__param_7];
	ld.param.f32 	%f56, [_Z13optimized_gpuiPfS_S_S_S_S_S_ffffS_S_S__param_8];
	ld.param.f32 	%f57, [_Z13optimized_gpuiPfS_S_S_S_S_S_ffffS_S_S__param_9];
	ld.param.f32 	%f58, [_Z13optimized_gpuiPfS_S_S_S_S_S_ffffS_S_S__param_10];
	ld.param.u64 	%rd13, [_Z13optimized_gpuiPfS_S_S_S_S_S_ffffS_S_S__param_14];
	cvta.to.global.u64 	%rd1, %rd19;
	cvta.to.global.u64 	%rd2, %rd18;
	cvta.to.global.u64 	%rd3, %rd17;
	cvta.to.global.u64 	%rd4, %rd16;
	cvta.to.global.u64 	%rd5, %rd15;
	cvta.to.global.u64 	%rd6, %rd14;
	mov.u32 	%r1, %ntid.x;
	mov.u32 	%r2, %ctaid.x;
	mov.u32 	%r3, %tid.x;
	mad.lo.s32 	%r4, %r1, %r2, %r3;
	setp.ge.s32 	%p1, %r4, %r29;
	mov.f32 	%f143, 0f00000000;
	mov.f32 	%f144, %f143;
	mov.f32 	%f145, %f143;
	mov.f32 	%f146, %f143;
	@%p1 bra 	$L__BB1_2;
	ld.param.u64 	%rd41, [_Z13optimized_gpuiPfS_S_S_S_S_S_ffffS_S_S__param_13];
	ld.param.u64 	%rd40, [_Z13optimized_gpuiPfS_S_S_S_S_S_ffffS_S_S__param_12];
	cvta.to.global.u64 	%rd20, %rd40;
	cvta.to.global.u64 	%rd21, %rd41;
	cvta.to.global.u64 	%rd22, %rd13;
	cvta.to.global.u64 	%rd23, %rd10;
	mul.wide.s32 	%rd24, %r4, 4;
	add.s64 	%rd25, %rd23, %rd24;
	ld.global.f32 	%f144, [%rd25];
	add.s64 	%rd26, %rd6, %rd24;
	ld.global.f32 	%f145, [%rd26];
	add.s64 	%rd27, %rd5, %rd24;
	ld.global.f32 	%f143, [%rd27];
	add.s64 	%rd28, %rd4, %rd24;
	ld.global.f32 	%f146, [%rd28];
	add.s64 	%rd29, %rd3, %rd24;
	ld.global.f32 	%f60, [%rd29];
	add.s64 	%rd30, %rd2, %rd24;
	ld.global.f32 	%f61, [%rd30];
	add.s64 	%rd31, %rd1, %rd24;
	ld.global.f32 	%f62, [%rd31];
	add.s64 	%rd32, %rd20, %rd24;
	st.global.f32 	[%rd32], %f60;
	add.s64 	%rd33, %rd21, %rd24;
	st.global.f32 	[%rd33], %f61;
	add.s64 	%rd34, %rd22, %rd24;
	st.global.f32 	[%rd34], %f62;
	mov.b32 	%r30, 0;
	st.global.u32 	[%rd29], %r30;
	st.global.u32 	[%rd30], %r30;
	st.global.u32 	[%rd31], %r30;
$L__BB1_2:
	setp.lt.s32 	%p2, %r29, 1;
	@%p2 bra 	$L__BB1_22;
	add.s32 	%r32, %r29, 255;
	shr.u32 	%r5, %r32, 8;
	mul.f32 	%f9, %f58, %f58;
	mul.f32 	%f10, %f57, 0f41C00000;
	mul.wide.s32 	%rd35, %r4, 4;
	add.s64 	%rd7, %rd3, %rd35;
	add.s64 	%rd8, %rd2, %rd35;
	add.s64 	%rd9, %rd1, %rd35;
	mov.f32 	%f167, 0f00000000;
	mov.b32 	%r60, 0;
	mov.f32 	%f166, %f167;
	mov.f32 	%f165, %f167;
$L__BB1_4:
	mul.lo.s32 	%r7, %r60, %r1;
	add.s32 	%r8, %r7, %r3;
	setp.ge.s32 	%p3, %r8, %r29;
	@%p3 bra 	$L__BB1_6;
	mul.wide.s32 	%rd36, %r8, 4;
	add.s64 	%rd37, %rd6, %rd36;
	ld.global.f32 	%f64, [%rd37];
	shl.b32 	%r33, %r3, 2;
	mov.u32 	%r34, _ZZ13optimized_gpuiPfS_S_S_S_S_S_ffffS_S_S_E5x_pos;
	add.s32 	%r35, %r34, %r33;
	st.shared.f32 	[%r35], %f64;
	add.s64 	%rd38, %rd5, %rd36;
	ld.global.f32 	%f65, [%rd38];
	mov.u32 	%r36, _ZZ13optimized_gpuiPfS_S_S_S_S_S_ffffS_S_S_E5y_pos;
	add.s32 	%r37, %r36, %r33;
	st.shared.f32 	[%r37], %f65;
	add.s64 	%rd39, %rd4, %rd36;
	ld.global.f32 	%f66, [%rd39];
	mov.u32 	%r38, _ZZ13optimized_gpuiPfS_S_S_S_S_S_ffffS_S_S_E5z_pos;
	add.s32 	%r39, %r38, %r33;
	st.shared.f32 	[%r39], %f66;
$L__BB1_6:
	setp.ge.s32 	%p4, %r4, %r29;
	bar.sync 	0;
	@%p4 bra 	$L__BB1_21;
	setp.eq.s32 	%p5, %r1, 1;
	mov.b32 	%r68, 0;
	@%p5 bra 	$L__BB1_16;
	and.b32  	%r44, %r1, -2;
	neg.s32 	%r67, %r44;
	sub.s32 	%r45, %r2, %r60;
	mad.lo.s32 	%r46, %r1, %r45, %r3;
	neg.s32 	%r62, %r46;
	add.s32 	%r61, %r46, -1;
	mov.u32 	%r47, _ZZ13optimized_gpuiPfS_S_S_S_S_S_ffffS_S_S_E5z_pos;
	add.s32 	%r66, %r47, 4;
	mov.u32 	%r48, _ZZ13optimized_gpuiPfS_S_S_S_S_S_ffffS_S_S_E5y_pos;
	add.s32 	%r65, %r48, 4;
	mov.u32 	%r49, _ZZ13optimized_gpuiPfS_S_S_S_S_S_ffffS_S_S_E5x_pos;
	add.s32 	%r64, %r49, 4;
	mov.u32 	%r63, %r7;
$L__BB1_9:
	setp.ge.s32 	%p6, %r63, %r29;
	setp.eq.s32 	%p7, %r61, -1;
	or.pred  	%p8, %p6, %p7;
	@%p8 bra 	$L__BB1_12;
	ld.shared.f32 	%f68, [%r64+-4];
	sub.f32 	%f17, %f68, %f145;
	ld.shared.f32 	%f69, [%r65+-4];
	sub.f32 	%f18, %f69, %f143;
	ld.shared.f32 	%f70, [%r66+-4];
	sub.f32 	%f19, %f70, %f146;
	mul.f32 	%f71, %f18, %f18;
	fma.rn.f32 	%f72, %f17, %f17, %f71;
	fma.rn.f32 	%f20, %f19, %f19, %f72;
	setp.gt.f32 	%p9, %f20, %f9;
	@%p9 bra 	$L__BB1_12;
	add.f32 	%f73, %f20, 0f2B8CBCCC;
	rsqrt.approx.f32 	%f74, %f73;
	mul.f32 	%f75, %f56, %f74;
	mul.f32 	%f76, %f75, %f75;
	mul.f32 	%f77, %f76, %f76;
	mul.f32 	%f78, %f76, %f77;
	mul.f32 	%f79, %f78, %f78;
	fma.rn.f32 	%f80, %f78, %f78, %f79;
	sub.f32 	%f81, %f80, %f78;
	mul.f32 	%f82, %f10, %f81;
	mul.f32 	%f83, %f74, %f82;
	mul.f32 	%f84, %f17, %f74;
	mul.f32 	%f85, %f18, %f74;
	mul.f32 	%f86, %f19, %f74;
	mul.f32 	%f87, %f84, %f83;
	div.rn.f32 	%f88, %f87, %f144;
	add.f32 	%f165, %f165, %f88;
	mul.f32 	%f89, %f85, %f83;
	div.rn.f32 	%f90, %f89, %f144;
	add.f32 	%f166, %f166, %f90;
	mul.f32 	%f91, %f86, %f83;
	div.rn.f32 	%f92, %f91, %f144;
	add.f32 	%f167, %f167, %f92;
$L__BB1_12:
	add.s32 	%r50, %r63, 1;
	setp.ge.s32 	%p10, %r50, %r29;
	setp.eq.s32 	%p11, %r62, -1;
	or.pred  	%p12, %p10, %p11;
	@%p12 bra 	$L__BB1_15;
	ld.shared.f32 	%f93, [%r64];
	sub.f32 	%f27, %f93, %f145;
	ld.shared.f32 	%f94, [%r65];
	sub.f32 	%f28, %f94, %f143;
	ld.shared.f32 	%f95, [%r66];
	sub.f32 	%f29, %f95, %f146;
	mul.f32 	%f96, %f28, %f28;
	fma.rn.f32 	%f97, %f27, %f27, %f96;
	fma.rn.f32 	%f30, %f29, %f29, %f97;
	setp.gt.f32 	%p13, %f30, %f9;
	@%p13 bra 	$L__BB1_15;
	add.f32 	%f98, %f30, 0f2B8CBCCC;
	rsqrt.approx.f32 	%f99, %f98;
	mul.f32 	%f100, %f56, %f99;
	mul.f32 	%f101, %f100, %f100;
	mul.f32 	%f102, %f101, %f101;
	mul.f32 	%f103, %f101, %f102;
	mul.f32 	%f104, %f103, %f103;
	fma.rn.f32 	%f105, %f103, %f103, %f104;
	sub.f32 	%f106, %f105, %f103;
	mul.f32 	%f107, %f10, %f106;
	mul.f32 	%f108, %f99, %f107;
	mul.f32 	%f109, %f27, %f99;
	mul.f32 	%f110, %f28, %f99;
	mul.f32 	%f111, %f29, %f99;
	mul.f32 	%f112, %f109, %f108;
	div.rn.f32 	%f113, %f112, %f144;
	add.f32 	%f165, %f165, %f113;
	mul.f32 	%f114, %f110, %f108;
	div.rn.f32 	%f115, %f114, %f144;
	add.f32 	%f166, %f166, %f115;
	mul.f32 	%f116, %f111, %f108;
	div.rn.f32 	%f117, %f116, %f144;
	add.f32 	%f167, %f167, %f117;
$L__BB1_15:
	and.b32  	%r68, %r1, 2046;
	add.s32 	%r67, %r67, 2;
	add.s32 	%r66, %r66, 8;
	add.s32 	%r65, %r65, 8;
	add.s32 	%r64, %r64, 8;
	add.s32 	%r63, %r63, 2;
	add.s32 	%r62, %r62, 2;
	add.s32 	%r61, %r61, -2;
	setp.ne.s32 	%p14, %r67, 0;
	@%p14 bra 	$L__BB1_9;
$L__BB1_16:
	and.b32  	%r51, %r1, 1;
	setp.eq.b32 	%p15, %r51, 1;
	not.pred 	%p16, %p15;
	@%p16 bra 	$L__BB1_20;
	add.s32 	%r52, %r68, %r7;
	setp.ge.s32 	%p17, %r52, %r29;
	setp.eq.s32 	%p18, %r52, %r4;
	or.pred  	%p19, %p17, %p18;
	@%p19 bra 	$L__BB1_20;
	shl.b32 	%r53, %r68, 2;
	mov.u32 	%r54, _ZZ13optimized_gpuiPfS_S_S_S_S_S_ffffS_S_S_E5x_pos;
	add.s32 	%r55, %r54, %r53;
	ld.shared.f32 	%f118, [%r55];
	sub.f32 	%f43, %f118, %f145;
	mov.u32 	%r56, _ZZ13optimized_gpuiPfS_S_S_S_S_S_ffffS_S_S_E5y_pos;
	add.s32 	%r57, %r56, %r53;
	ld.shared.f32 	%f119, [%r57];
	sub.f32 	%f44, %f119, %f143;
	mov.u32 	%r58, _ZZ13optimized_gpuiPfS_S_S_S_S_S_ffffS_S_S_E5z_pos;
	add.s32 	%r59, %r58, %r53;
	ld.shared.f32 	%f120, [%r59];
	sub.f32 	%f45, %f120, %f146;
	mul.f32 	%f121, %f44, %f44;
	fma.rn.f32 	%f122, %f43, %f43, %f121;
	fma.rn.f32 	%f46, %f45, %f45, %f122;
	setp.gt.f32 	%p20, %f46, %f9;
	@%p20 bra 	$L__BB1_20;
	add.f32 	%f123, %f46, 0f2B8CBCCC;
	rsqrt.approx.f32 	%f124, %f123;
	mul.f32 	%f125, %f56, %f124;
	mul.f32 	%f126, %f125, %f125;
	mul.f32 	%f127, %f126, %f126;
	mul.f32 	%f128, %f126, %f127;
	mul.f32 	%f129, %f128, %f128;
	fma.rn.f32 	%f130, %f128, %f128, %f129;
	sub.f32 	%f131, %f130, %f128;
	mul.f32 	%f132, %f10, %f131;
	mul.f32 	%f133, %f124, %f132;
	mul.f32 	%f134, %f43, %f124;
	mul.f32 	%f135, %f44, %f124;
	mul.f32 	%f136, %f45, %f124;
	mul.f32 	%f137, %f134, %f133;
	div.rn.f32 	%f138, %f137, %f144;
	add.f32 	%f165, %f165, %f138;
	mul.f32 	%f139, %f135, %f133;
	div.rn.f32 	%f140, %f139, %f144;
	add.f32 	%f166, %f166, %f140;
	mul.f32 	%f141, %f136, %f133;
	div.rn.f32 	%f142, %f141, %f144;
	add.f32 	%f167, %f167, %f142;
$L__BB1_20:
	st.global.f32 	[%rd7], %f165;
	st.global.f32 	[%rd8], %f166;
	st.global.f32 	[%rd9], %f167;
$L__BB1_21:
	bar.sync 	0;
	add.s32 	%r60, %r60, 1;
	setp.ne.s32 	%p21, %r60, %r5;
	@%p21 bra 	$L__BB1_4;
$L__BB1_22:
	ret;

}


// ===== COMPILED SASS (sm_100) =====

	.target	sm_100

	.elftype	@"ET_EXEC"


//--------------------- .note.nv.tkinfo           --------------------------
	.section	.note.nv.tkinfo,"",@"SHT_NOTE"
	.sectionflags	@"SHF_NOTE_NV_TKINFO"
	.tkinfo
        /*0018*/ 	.word	0x00000002
        /*0030*/ 	.string	""
        /*0030*/ 	.string	"ptxas"
        /*0030*/ 	.string	"Cuda compilation tools, release 13.0, V13.0.88"
        /*0030*/ 	.string	"Build cuda_13.0.r13.0/compiler.36424714_0"
        /*0030*/ 	.string	"-arch sm_100 -m 64 "



//--------------------- .note.nv.cuinfo           --------------------------
	.section	.note.nv.cuinfo,"",@"SHT_NOTE"
	.sectionflags	@"SHF_NOTE_NV_CUINFO"
        /*0018*/ 	.short	0x0002
        /*001a*/ 	.short	0x0064
        /*001c*/ 	.short	0x0082
	.zero		2


//--------------------- .nv.info                  --------------------------
	.section	.nv.info,"",@"SHT_CUDA_INFO"
	.align	4


	//----- nvinfo : EIATTR_REGCOUNT
	.align		4
        /*0000*/ 	.byte	0x04, 0x2f
        /*0002*/ 	.short	(.L_1 - .L_0)
	.align		4
.L_0:
        /*0004*/ 	.word	index@(_Z9integrateiPfS_S_S_S_S_S_S_S_fS_S_S_)
        /*0008*/ 	.word	0x0000001c


	//----- nvinfo : EIATTR_FRAME_SIZE
	.align		4
.L_1:
        /*000c*/ 	.byte	0x04, 0x11
        /*000e*/ 	.short	(.L_3 - .L_2)
	.align		4
.L_2:
        /*0010*/ 	.word	index@(_Z9integrateiPfS_S_S_S_S_S_S_S_fS_S_S_)
        /*0014*/ 	.word	0x00000000


	//----- nvinfo : EIATTR_REGCOUNT
	.align		4
.L_3:
        /*0018*/ 	.byte	0x04, 0x2f
        /*001a*/ 	.short	(.L_5 - .L_4)
	.align		4
.L_4:
        /*001c*/ 	.word	index@(_Z13optimized_gpuiPfS_S_S_S_S_S_ffffS_S_S_)
        /*0020*/ 	.word	0x00000028


	//----- nvinfo : EIATTR_FRAME_SIZE
	.align		4
.L_5:
        /*0024*/ 	.byte	0x04, 0x11
        /*0026*/ 	.short	(.L_7 - .L_6)
	.align		4
.L_6:
        /*0028*/ 	.word	index@($__internal_0_$__cuda_sm3x_div_rn_noftz_f32_slowpath)
        /*002c*/ 	.word	0x00000000


	//----- nvinfo : EIATTR_FRAME_SIZE
	.align		4
.L_7:
        /*0030*/ 	.byte	0x04, 0x11
        /*0032*/ 	.short	(.L_9 - .L_8)
	.align		4
.L_8:
        /*0034*/ 	.word	index@(_Z13optimized_gpuiPfS_S_S_S_S_S_ffffS_S_S_)
        /*0038*/ 	.word	0x00000000


	//----- nvinfo : EIATTR_MIN_STACK_SIZE
	.align		4
.L_9:
        /*003c*/ 	.byte	0x04, 0x12
        /*003e*/ 	.short	(.L_11 - .L_10)
	.align		4
.L_10:
        /*0040*/ 	.word	index@(_Z13optimized_gpuiPfS_S_S_S_S_S_ffffS_S_S_)
        /*0044*/ 	.word	0x00000000


	//----- nvinfo : EIATTR_MIN_STACK_SIZE
	.align		4
.L_11:
        /*0048*/ 	.byte	0x04, 0x12
        /*004a*/ 	.short	(.L_13 - .L_12)
	.align		4
.L_12:
        /*004c*/ 	.word	index@(_Z9integrateiPfS_S_S_S_S_S_S_S_fS_S_S_)
        /*0050*/ 	.word	0x00000000
.L_13:


//--------------------- .nv.compat                --------------------------
	.section	.nv.compat,"",@"SHT_CUDA_COMPAT_INFO"
	.align	4
        /*0000*/ 	.byte	0x02, 0x09, 0x00, 0x00, 0x02, 0x02, 0x01, 0x00, 0x02, 0x05, 0x05, 0x00, 0x03, 0x07, 0x01, 0x01
        /*0010*/ 	.byte	0x02, 0x03, 0x00, 0x00, 0x02, 0x06, 0x01, 0x00, 0x04, 0x0b, 0x08, 0x00, 0x01, 0x00, 0x00, 0x00
        /*0020*/ 	.byte	0x00, 0x00, 0x00, 0x00


//--------------------- .nv.info._Z13optimized_gpuiPfS_S_S_S_S_S_ffffS_S_S_ --------------------------
	.section	.nv.info._Z13optimized_gpuiPfS_S_S_S_S_S_ffffS_S_S_,"",@"SHT_CUDA_INFO"
	.sectionflags	@""
	.align	4


	//----- nvinfo : EIATTR_CUDA_API_VERSION
	.align		4
        /*0000*/ 	.byte	0x04, 0x37
        /*0002*/ 	.short	(.L_15 - .L_14)
.L_14:
        /*0004*/ 	.word	0x00000082


	//----- nvinfo : EIATTR_KPARAM_INFO
	.align		4
.L_15:
        /*0008*/ 	.byte	0x04, 0x17
        /*000a*/ 	.short	(.L_17 - .L_16)
.L_16:
        /*000c*/ 	.word	0x00000000
        /*0010*/ 	.short	0x000e
        /*0012*/ 	.short	0x0060
        /*0014*/ 	.byte	0x00, 0xf5, 0x21, 0x00


	//----- nvinfo : EIATTR_KPARAM_INFO
	.align		4
.L_17:
        /*0018*/ 	.byte	0x04, 0x17
        /*001a*/ 	.short	(.L_19 - .L_18)
.L_18:
        /*001c*/ 	.word	0x00000000
        /*0020*/ 	.short	0x000d
        /*0022*/ 	.short	0x0058
        /*0024*/ 	.byte	0x00, 0xf5, 0x21, 0x00


	//----- nvinfo : EIATTR_KPARAM_INFO
	.align		4
.L_19:
        /*0028*/ 	.byte	0x04, 0x17
        /*002a*/ 	.short	(.L_21 - .L_20)
.L_20:
        /*002c*/ 	.word	0x00000000
        /*0030*/ 	.short	0x000c
        /*0032*/ 	.short	0x0050
        /*0034*/ 	.byte	0x00, 0xf5, 0x21, 0x00


	//----- nvinfo : EIATTR_KPARAM_INFO
	.align		4
.L_21:
        /*0038*/ 	.byte	0x04, 0x17
        /*003a*/ 	.short	(.L_23 - .L_22)
.L_22:
        /*003c*/ 	.word	0x00000000
        /*0040*/ 	.short	0x000b
        /*0042*/ 	.short	0x004c
        /*0044*/ 	.byte	0x00, 0xf0, 0x11, 0x00


	//----- nvinfo : EIATTR_KPARAM_INFO
	.align		4
.L_23:
        /*0048*/ 	.byte	0x04, 0x17
        /*004a*/ 	.short	(.L_25 - .L_24)
.L_24:
        /*004c*/ 	.word	0x00000000
        /*0050*/ 	.short	0x000a
        /*0052*/ 	.short	0x0048
        /*0054*/ 	.byte	0x00, 0xf0, 0x11, 0x00


	//----- nvinfo : EIATTR_KPARAM_INFO
	.align		4
.L_25:
        /*0058*/ 	.byte	0x04, 0x17
        /*005a*/ 	.short	(.L_27 - .L_26)
.L_26:
        /*005c*/ 	.word	0x00000000
        /*0060*/ 	.short	0x0009
        /*0062*/ 	.short	0x0044
        /*0064*/ 	.byte	0x00, 0xf0, 0x11, 0x00


	//----- nvinfo : EIATTR_KPARAM_INFO
	.align		4
.L_27:
        /*0068*/ 	.byte	0x04, 0x17
        /*006a*/ 	.short	(.L_29 - .L_28)
.L_28:
        /*006c*/ 	.word	0x00000000
        /*0070*/ 	.short	0x0008
        /*0072*/ 	.short	0x0040
        /*0074*/ 	.byte	0x00, 0xf0, 0x11, 0x00


	//----- nvinfo : EIATTR_KPARAM_INFO
	.align		4
.L_29:
        /*0078*/ 	.byte	0x04, 0x17
        /*007a*/ 	.short	(.L_31 - .L_30)
.L_30:
        /*007c*/ 	.word	0x00000000
        /*0080*/ 	.short	0x0007
        /*0082*/ 	.short	0x0038
        /*0084*/ 	.byte	0x00, 0xf5, 0x21, 0x00


	//----- nvinfo : EIATTR_KPARAM_INFO
	.align		4
.L_31:
        /*0088*/ 	.byte	0x04, 0x17
        /*008a*/ 	.short	(.L_33 - .L_32)
.L_32:
        /*008c*/ 	.word	0x00000000
        /*0090*/ 	.short	0x0006
        /*0092*/ 	.short	0x0030
        /*0094*/ 	.byte	0x00, 0xf5, 0x21, 0x00


	//----- nvinfo : EIATTR_KPARAM_INFO
	.align		4
.L_33:
        /*0098*/ 	.byte	0x04, 0x17
        /*009a*/ 	.short	(.L_35 - .L_34)
.L_34:
        /*009c*/ 	.word	0x00000000
        /*00a0*/ 	.short	0x0005
        /*00a2*/ 	.short	0x0028
        /*00a4*/ 	.byte	0x00, 0xf5, 0x21, 0x00


	//----- nvinfo : EIATTR_KPARAM_INFO
	.align		4
.L_35:
        /*00a8*/ 	.byte	0x04, 0x17
        /*00aa*/ 	.short	(.L_37 - .L_36)
.L_36:
        /*00ac*/ 	.word	0x00000000
        /*00b0*/ 	.short	0x0004
        /*00b2*/ 	.short	0x0020
        /*00b4*/ 	.byte	0x00, 0xf5, 0x21, 0x00


	//----- nvinfo : EIATTR_KPARAM_INFO
	.align		4
.L_37:
        /*00b8*/ 	.byte	0x04, 0x17
        /*00ba*/ 	.short	(.L_39 - .L_38)
.L_38:
        /*00bc*/ 	.word	0x00000000
        /*00c0*/ 	.short	0x0003
        /*00c2*/ 	.short	0x0018
        /*00c4*/ 	.byte	0x00, 0xf5, 0x21, 0x00


	//----- nvinfo : EIATTR_KPARAM_INFO
	.align		4
.L_39:
        /*00c8*/ 	.byte	0x04, 0x17
        /*00ca*/ 	.short	(.L_41 - .L_40)
.L_40:
        /*00cc*/ 	.word	0x00000000
        /*00d0*/ 	.short	0x0002
        /*00d2*/ 	.short	0x0010
        /*00d4*/ 	.byte	0x00, 0xf5, 0x21, 0x00


	//----- nvinfo : EIATTR_KPARAM_INFO
	.align		4
.L_41:
        /*00d8*/ 	.byte	0x04, 0x17
        /*00da*/ 	.short	(.L_43 - .L_42)
.L_42:
        /*00dc*/ 	.word	0x00000000
        /*00e0*/ 	.short	0x0001
        /*00e2*/ 	.short	0x0008
        /*00e4*/ 	.byte	0x00, 0xf5, 0x21, 0x00


	//----- nvinfo : EIATTR_KPARAM_INFO
	.align		4
.L_43:
        /*00e8*/ 	.byte	0x04, 0x17
        /*00ea*/ 	.short	(.L_45 - .L_44)
.L_44:
        /*00ec*/ 	.word	0x00000000
        /*00f0*/ 	.short	0x0000
        /*00f2*/ 	.short	0x0000
        /*00f4*/ 	.byte	0x00, 0xf0, 0x11, 0x00


	//----- nvinfo : EIATTR_SPARSE_MMA_MASK
	.align		4
.L_45:
        /*00f8*/ 	.byte	0x03, 0x50
        /*00fa*/ 	.short	0x0000


	//----- nvinfo : EIATTR_MAXREG_COUNT
	.align		4
        /*00fc*/ 	.byte	0x03, 0x1b
        /*00fe*/ 	.short	0x00ff


	//----- nvinfo : EIATTR_NUM_BARRIERS
	.align		4
        /*0100*/ 	.byte	0x02, 0x4c
        /*0102*/ 	.byte	0x01
	.zero		1


	//----- nvinfo : EIATTR_MERCURY_ISA_VERSION
	.align		4
        /*0104*/ 	.byte	0x03, 0x5f
        /*0106*/ 	.short	0x0101


	//----- nvinfo : EIATTR_VRC_CTA_INIT_COUNT
	.align		4
        /*0108*/ 	.byte	0x02, 0x4a
	.zero		1
	.zero		1


	//----- nvinfo : EIATTR_EXIT_INSTR_OFFSETS
	.align		4
        /*010c*/ 	.byte	0x04, 0x1c
        /*010e*/ 	.short	(.L_47 - .L_46)


	//   ....[0]....
.L_46:
        /*0110*/ 	.word	0x00000320


	//   ....[1]....
        /*0114*/ 	.word	0x00001940


	//----- nvinfo : EIATTR_CRS_STACK_SIZE
	.align		4
.L_47:
        /*0118*/ 	.byte	0x04, 0x1e
        /*011a*/ 	.short	(.L_49 - .L_48)
.L_48:
        /*011c*/ 	.word	0x00000000


	//----- nvinfo : EIATTR_CBANK_PARAM_SIZE
	.align		4
.L_49:
        /*0120*/ 	.byte	0x03, 0x19
        /*0122*/ 	.short	0x0068


	//----- nvinfo : EIATTR_PARAM_CBANK
	.align		4
        /*0124*/ 	.byte	0x04, 0x0a
        /*0126*/ 	.short	(.L_51 - .L_50)
	.align		4
.L_50:
        /*0128*/ 	.word	index@(.nv.constant0._Z13optimized_gpuiPfS_S_S_S_S_S_ffffS_S_S_)
        /*012c*/ 	.short	0x0380
        /*012e*/ 	.short	0x0068


	//----- nvinfo : EIATTR_SW_WAR
	.align		4
.L_51:
        /*0130*/ 	.byte	0x04, 0x36
        /*0132*/ 	.short	(.L_53 - .L_52)
.L_52:
        /*0134*/ 	.word	0x00000008
.L_53:


//--------------------- .nv.info._Z9integrateiPfS_S_S_S_S_S_S_S_fS_S_S_ --------------------------
	.section	.nv.info._Z9integrateiPfS_S_S_S_S_S_S_S_fS_S_S_,"",@"SHT_CUDA_INFO"
	.sectionflags	@""
	.align	4


	//----- nvinfo : EIATTR_CUDA_API_VERSION
	.align		4
        /*0000*/ 	.byte	0x04, 0x37
        /*0002*/ 	.short	(.L_55 - .L_54)
.L_54:
        /*0004*/ 	.word	0x00000082


	//----- nvinfo : EIATTR_KPARAM_INFO
	.align		4
.L_55:
        /*0008*/ 	.byte	0x04, 0x17
        /*000a*/ 	.short	(.L_57 - .L_56)
.L_56:
        /*000c*/ 	.word	0x00000000
        /*0010*/ 	.short	0x000d
        /*0012*/ 	.short	0x0068
        /*0014*/ 	.byte	0x00, 0xf5, 0x21, 0x00


	//----- nvinfo : EIATTR_KPARAM_INFO
	.align		4
.L_57:
        /*0018*/ 	.byte	0x04, 0x17
        /*001a*/ 	.short	(.L_59 - .L_58)
.L_58:
        /*001c*/ 	.word	0x00000000
        /*0020*/ 	.short	0x000c
        /*0022*/ 	.short	0x0060
        /*0024*/ 	.byte	0x00, 0xf5, 0x21, 0x00


	//----- nvinfo : EIATTR_KPARAM_INFO
	.align		4
.L_59:
        /*0028*/ 	.byte	0x04, 0x17
        /*002a*/ 	.short	(.L_61 - .L_60)
.L_60:
        /*002c*/ 	.word	0x00000000
        /*0030*/ 	.short	0x000b
        /*0032*/ 	.short	0x0058
        /*0034*/ 	.byte	0x00, 0xf5, 0x21, 0x00


	//----- nvinfo : EIATTR_KPARAM_INFO
	.align		4
.L_61:
        /*0038*/ 	.byte	0x04, 0x17
        /*003a*/ 	.short	(.L_63 - .L_62)
.L_62:
        /*003c*/ 	.word	0x00000000
        /*0040*/ 	.short	0x000a
        /*0042*/ 	.short	0x0050
        /*0044*/ 	.byte	0x00, 0xf0, 0x11, 0x00


	//----- nvinfo : EIATTR_KPARAM_INFO
	.align		4
.L_63:
        /*0048*/ 	.byte	0x04, 0x17
        /*004a*/ 	.short	(.L_65 - .L_64)
.L_64:
        /*004c*/ 	.word	0x00000000
        /*0050*/ 	.short	0x0009
        /*0052*/ 	.short	0x0048
        /*0054*/ 	.byte	0x00, 0xf5, 0x21, 0x00


	//----- nvinfo : EIATTR_KPARAM_INFO
	.align		4
.L_65:
        /*0058*/ 	.byte	0x04, 0x17
        /*005a*/ 	.short	(.L_67 - .L_66)
.L_66:
        /*005c*/ 	.word	0x00000000
        /*0060*/ 	.short	0x0008
        /*0062*/ 	.short	0x0040
        /*0064*/ 	.byte	0x00, 0xf5, 0x21, 0x00


	//----- nvinfo : EIATTR_KPARAM_INFO
	.align		4
.L_67:
        /*0068*/ 	.byte	0x04, 0x17
        /*006a*/ 	.short	(.L_69 - .L_68)
.L_68:
        /*006c*/ 	.word	0x00000000
        /*0070*/ 	.short	0x0007
        /*0072*/ 	.short	0x0038
        /*0074*/ 	.byte	0x00, 0xf5, 0x21, 0x00


	//----- nvinfo : EIATTR_KPARAM_INFO
	.align		4
.L_69:
        /*0078*/ 	.byte	0x04, 0x17
        /*007a*/ 	.short	(.L_71 - .L_70)
.L_70:
        /*007c*/ 	.word	0x00000000
        /*0080*/ 	.short	0x0006
        /*0082*/ 	.short	0x0030
        /*0084*/ 	.byte	0x00, 0xf5, 0x21, 0x00


	//----- nvinfo : EIATTR_KPARAM_INFO
	.align		4
.L_71:
        /*0088*/ 	.byte	0x04, 0x17
        /*008a*/ 	.short	(.L_73 - .L_72)
.L_72:
        /*008c*/ 	.word	0x00000000
        /*0090*/ 	.short	0x0005
        /*0092*/ 	.short	0x0028
        /*0094*/ 	.byte	0x00, 0xf5, 0x21, 0x00


	//----- nvinfo : EIATTR_KPARAM_INFO
	.align		4
.L_73:
        /*0098*/ 	.byte	0x04, 0x17
        /*009a*/ 	.short	(.L_75 - .L_74)
.L_74:
        /*009c*/ 	.word	0x00000000
        /*00a0*/ 	.short	0x0004
        /*00a2*/ 	.short	0x0020
        /*00a4*/ 	.byte	0x00, 0xf5, 0x21, 0x00


	//----- nvinfo : EIATTR_KPARAM_INFO
	.align		4
.L_75:
        /*00a8*/ 	.byte	0x04, 0x17
        /*00aa*/ 	.short	(.L_77 - .L_76)
.L_76:
        /*00ac*/ 	.word	0x00000000
        /*00b0*/ 	.short	0x0003
        /*00b2*/ 	.short	0x0018
        /*00b4*/ 	.byte	0x00, 0xf5, 0x21, 0x00


	//----- nvinfo : EIATTR_KPARAM_INFO
	.align		4
.L_77:
        /*00b8*/ 	.byte	0x04, 0x17
        /*00ba*/ 	.short	(.L_79 - .L_78)
.L_78:
        /*00bc*/ 	.word	0x00000000
        /*00c0*/ 	.short	0x0002
        /*00c2*/ 	.short	0x0010
        /*00c4*/ 	.byte	0x00, 0xf5, 0x21, 0x00


	//----- nvinfo : EIATTR_KPARAM_INFO
	.align		4
.L_79:
        /*00c8*/ 	.byte	0x04, 0x17
        /*00ca*/ 	.short	(.L_81 - .L_80)
.L_80:
        /*00cc*/ 	.word	0x00000000
        /*00d0*/ 	.short	0x0001
        /*00d2*/ 	.short	0x0008
        /*00d4*/ 	.byte	0x00, 0xf5, 0x21, 0x00


	//----- nvinfo : EIATTR_KPARAM_INFO
	.align		4
.L_81:
        /*00d8*/ 	.byte	0x04, 0x17
        /*00da*/ 	.short	(.L_83 - .L_82)
.L_82:
        /*00dc*/ 	.word	0x00000000
        /*00e0*/ 	.short	0x0000
        /*00e2*/ 	.short	0x0000
        /*00e4*/ 	.byte	0x00, 0xf0, 0x11, 0x00


	//----- nvinfo : EIATTR_SPARSE_MMA_MASK
	.align		4
.L_83:
        /*00e8*/ 	.byte	0x03, 0x50
        /*00ea*/ 	.short	0x0000


	//----- nvinfo : EIATTR_MAXREG_COUNT
	.align		4
        /*00ec*/ 	.byte	0x03, 0x1b
        /*00ee*/ 	.short	0x00ff


	//----- nvinfo : EIATTR_MERCURY_ISA_VERSION
	.align		4
        /*00f0*/ 	.byte	0x03, 0x5f
        /*00f2*/ 	.short	0x0101


	//----- nvinfo : EIATTR_VRC_CTA_INIT_COUNT
	.align		4
        /*00f4*/ 	.byte	0x02, 0x4a
	.zero		1
	.zero		1


	//----- nvinfo : EIATTR_EXIT_INSTR_OFFSETS
	.align		4
        /*00f8*/ 	.byte	0x04, 0x1c
        /*00fa*/ 	.short	(.L_85 - .L_84)


	//   ....[0]....
.L_84:
        /*00fc*/ 	.word	0x00000070


	//   ....[1]....
        /*0100*/ 	.word	0x00000520


	//----- nvinfo : EIATTR_CBANK_PARAM_SIZE
	.align		4
.L_85:
        /*0104*/ 	.byte	0x03, 0x19
        /*0106*/ 	.short	0x0070


	//----- nvinfo : EIATTR_PARAM_CBANK
	.align		4
        /*0108*/ 	.byte	0x04, 0x0a
        /*010a*/ 	.short	(.L_87 - .L_86)
	.align		4
.L_86:
        /*010c*/ 	.word	index@(.nv.constant0._Z9integrateiPfS_S_S_S_S_S_S_S_fS_S_S_)
        /*0110*/ 	.short	0x0380
        /*0112*/ 	.short	0x0070


	//----- nvinfo : EIATTR_SW_WAR
	.align		4
.L_87:
        /*0114*/ 	.byte	0x04, 0x36
        /*0116*/ 	.short	(.L_89 - .L_88)
.L_88:
        /*0118*/ 	.word	0x00000008
.L_89:


//--------------------- .nv.callgraph             --------------------------
	.section	.nv.callgraph,"",@"SHT_CUDA_CALLGRAPH"
	.align	4
	.sectionentsize	8
	.align		4
        /*0000*/ 	.word	0x00000000
	.align		4
        /*0004*/ 	.word	0xffffffff
	.align		4
        /*0008*/ 	.word	0x00000000
	.align		4
        /*000c*/ 	.word	0xfffffffe
	.align		4
        /*0010*/ 	.word	0x00000000
	.align		4
        /*0014*/ 	.word	0xfffffffd
	.align		4
        /*0018*/ 	.word	0x00000000
	.align		4
        /*001c*/ 	.word	0xfffffffc


//--------------------- .text._Z13optimized_gpuiPfS_S_S_S_S_S_ffffS_S_S_ --------------------------
	.section	.text._Z13optimized_gpuiPfS_S_S_S_S_S_ffffS_S_S_,"ax",@progbits
	.align	128
        .global         _Z13optimized_gpuiPfS_S_S_S_S_S_ffffS_S_S_
        .type           _Z13optimized_gpuiPfS_S_S_S_S_S_ffffS_S_S_,@function
        .size           _Z13optimized_gpuiPfS_S_S_S_S_S_ffffS_S_S_,(.L_x_46 - _Z13optimized_gpuiPfS_S_S_S_S_S_ffffS_S_S_)
        .other          _Z13optimized_gpuiPfS_S_S_S_S_S_ffffS_S_S_,@"STO_CUDA_ENTRY STV_DEFAULT"
_Z13optimized_gpuiPfS_S_S_S_S_S_ffffS_S_S_:
.text._Z13optimized_gpuiPfS_S_S_S_S_S_ffffS_S_S_:
[----:B------:R-:W-:Y:S01]  /*0000*/  LDC R1, c[0x0][0x37c] ;  /* 0x0000df00ff017b82 */ /* 0x000fe20000000800 */
[----:B------:R-:W0:Y:S01]  /*0010*/  S2R R25, SR_TID.X ;  /* 0x0000000000197919 */ /* 0x000e220000002100 */
[----:B------:R-:W0:Y:S06]  /*0020*/  LDCU UR16, c[0x0][0x360] ;  /* 0x00006c00ff1077ac */ /* 0x000e2c0008000800 */
[----:B------:R-:W1:Y:S01]  /*0030*/  S2UR UR17, SR_CTAID.X ;  /* 0x00000000001179c3 */ /* 0x000e620000002500 */
[----:B------:R-:W-:Y:S01]  /*0040*/  BSSY.RECONVERGENT B0, `(.L_x_0) ;  /* 0x000002b000007945 */ /* 0x000fe20003800200 */
[----:B------:R-:W0:Y:S01]  /*0050*/  S2R R24, SR_CTAID.X ;  /* 0x0000000000187919 */ /* 0x000e220000002500 */
[----:B------:R-:W2:Y:S01]  /*0060*/  LDCU UR6, c[0x0][0x380] ;  /* 0x00007000ff0677ac */ /* 0x000ea20008000800 */
[----:B------:R-:W-:Y:S01]  /*0070*/  HFMA2 R3, -RZ, RZ, 0, 0 ;  /* 0x00000000ff037431 */ /* 0x000fe200000001ff */
[----:B------:R-:W-:-:S02]  /*0080*/  CS2R R22, SRZ ;  /* 0x0000000000167805 */ /* 0x000fc4000001ff00 */
[----:B------:R-:W-:Y:S01]  /*0090*/  MOV R15, RZ ;  /* 0x000000ff000f7202 */ /* 0x000fe20000000f00 */
[----:B------:R-:W3:Y:S01]  /*00a0*/  LDCU.64 UR14, c[0x0][0x358] ;  /* 0x00006b00ff0e77ac */ /* 0x000ee20008000a00 */
[----:B0-----:R-:W-:-:S05]  /*00b0*/  IMAD R24, R24, UR16, R25 ;  /* 0x0000001018187c24 */ /* 0x001fca000f8e0219 */
[----:B--2---:R-:W-:-:S13]  /*00c0*/  ISETP.GE.AND P0, PT, R24, UR6, PT ;  /* 0x0000000618007c0c */ /* 0x004fda000bf06270 */
[----:B-1-3--:R-:W-:Y:S05]  /*00d0*/  @P0 BRA `(.L_x_1) ;  /* 0x0000000000840947 */ /* 0x00afea0003800000 */
[----:B------:R-:W0:Y:S08]  /*00e0*/  LDC.64 R8, c[0x0][0x3a8] ;  /* 0x0000ea00ff087b82 */ /* 0x000e300000000a00 */
[----:B------:R-:W1:Y:S08]  /*00f0*/  LDC.64 R6, c[0x0][0x3b0] ;  /* 0x0000ec00ff067b82 */ /* 0x000e700000000a00 */
[----:B------:R-:W2:Y:S01]  /*0100*/  LDC.64 R4, c[0x0][0x3b8] ;  /* 0x0000ee00ff047b82 */ /* 0x000ea20000000a00 */
[----:B0-----:R-:W-:-:S07]  /*0110*/  IMAD.WIDE R8, R24, 0x4, R8 ;  /* 0x0000000418087825 */ /* 0x001fce00078e0208 */
[----:B------:R-:W0:Y:S01]  /*0120*/  LDC.64 R14, c[0x0][0x3a0] ;  /* 0x0000e800ff0e7b82 */ /* 0x000e220000000a00 */
[----:B------:R-:W3:Y:S01]  /*0130*/  LDG.E R2, desc[UR14][R8.64] ;  /* 0x0000000e08027981 */ /* 0x000ee2000c1e1900 */
[----:B-1----:R-:W-:-:S06]  /*0140*/  IMAD.WIDE R6, R24, 0x4, R6 ;  /* 0x0000000418067825 */ /* 0x002fcc00078e0206 */
[----:B------:R-:W1:Y:S01]  /*0150*/  LDC.64 R12, c[0x0][0x388] ;  /* 0x0000e200ff0c7b82 */ /* 0x000e620000000a00 */
[----:B------:R-:W4:Y:S01]  /*0160*/  LDG.E R10, desc[UR14][R6.64] ;  /* 0x0000000e060a7981 */ /* 0x000f22000c1e1900 */
[----:B--2---:R-:W-:-:S06]  /*0170*/  IMAD.WIDE R4, R24, 0x4, R4 ;  /* 0x0000000418047825 */ /* 0x004fcc00078e0204 */
[----:B------:R-:W2:Y:S01]  /*0180*/  LDC.64 R16, c[0x0][0x390] ;  /* 0x0000e400ff107b82 */ /* 0x000ea20000000a00 */
[----:B------:R-:W4:Y:S07]  /*0190*/  LDG.E R0, desc[UR14][R4.64] ;  /* 0x0000000e04007981 */ /* 0x000f2e000c1e1900 */
[----:B------:R-:W2:Y:S08]  /*01a0*/  LDC.64 R18, c[0x0][0x398] ;  /* 0x0000e600ff127b82 */ /* 0x000eb00000000a00 */
[----:B------:R-:W2:Y:S08]  /*01b0*/  LDC.64 R20, c[0x0][0x3d0] ;  /* 0x0000f400ff147b82 */ /* 0x000eb00000000a00 */
[----:B------:R-:W2:Y:S08]  /*01c0*/  LDC.64 R26, c[0x0][0x3d8] ;  /* 0x0000f600ff1a7b82 */ /* 0x000eb00000000a00 */
[----:B------:R-:W2:Y:S01]  /*01d0*/  LDC.64 R28, c[0x0][0x3e0] ;  /* 0x0000f800ff1c7b82 */ /* 0x000ea20000000a00 */
[----:B0-----:R-:W-:-:S04]  /*01e0*/  IMAD.WIDE R14, R24, 0x4, R14 ;  /* 0x00000004180e7825 */ /* 0x001fc800078e020e */
[C---:B-1----:R-:W-:Y:S02]  /*01f0*/  IMAD.WIDE R12, R24.reuse, 0x4, R12 ;  /* 0x00000004180c7825 */ /* 0x042fe400078e020c */
[----:B------:R0:W5:Y:S02]  /*0200*/  LDG.E R15, desc[UR14][R14.64] ;  /* 0x0000000e0e0f7981 */ /* 0x000164000c1e1900 */
[C---:B--2---:R-:W-:Y:S02]  /*0210*/  IMAD.WIDE R16, R24.reuse, 0x4, R16 ;  /* 0x0000000418107825 */ /* 0x044fe400078e0210 */
[----:B------:R0:W5:Y:S02]  /*0220*/  LDG.E R3, desc[UR14][R12.64] ;  /* 0x0000000e0c037981 */ /* 0x000164000c1e1900 */
[C---:B------:R-:W-:Y:S02]  /*0230*/  IMAD.WIDE R18, R24.reuse, 0x4, R18 ;  /* 0x0000000418127825 */ /* 0x040fe400078e0212 */
[----:B------:R0:W5:Y:S02]  /*0240*/  LDG.E R22, desc[UR14][R16.64] ;  /* 0x0000000e10167981 */ /* 0x000164000c1e1900 */
[----:B------:R-:W-:-:S02]  /*0250*/  IMAD.WIDE R20, R24, 0x4, R20 ;  /* 0x0000000418147825 */ /* 0x000fc400078e0214 */
[----:B------:R0:W5:Y:S02]  /*0260*/  LDG.E R23, desc[UR14][R18.64] ;  /* 0x0000000e12177981 */ /* 0x000164000c1e1900 */
[----:B------:R-:W-:-:S04]  /*0270*/  IMAD.WIDE R26, R24, 0x4, R26 ;  /* 0x00000004181a7825 */ /* 0x000fc800078e021a */
[----:B------:R-:W-:Y:S01]  /*0280*/  IMAD.WIDE R28, R24, 0x4, R28 ;  /* 0x00000004181c7825 */ /* 0x000fe200078e021c */
[----:B---3--:R0:W-:Y:S04]  /*0290*/  STG.E desc[UR14][R20.64], R2 ;  /* 0x0000000214007986 */ /* 0x0081e8000c10190e */
[----:B----4-:R0:W-:Y:S04]  /*02a0*/  STG.E desc[UR14][R26.64], R10 ;  /* 0x0000000a1a007986 */ /* 0x0101e8000c10190e */
[----:B------:R0:W-:Y:S04]  /*02b0*/  STG.E desc[UR14][R28.64], R0 ;  /* 0x000000001c007986 */ /* 0x0001e8000c10190e */
[----:B------:R0:W-:Y:S04]  /*02c0*/  STG.E desc[UR14][R8.64], RZ ;  /* 0x000000ff08007986 */ /* 0x0001e8000c10190e */
[----:B------:R0:W-:Y:S04]  /*02d0*/  STG.E desc[UR14][R6.64], RZ ;  /* 0x000000ff06007986 */ /* 0x0001e8000c10190e */
[----:B------:R0:W-:Y:S02]  /*02e0*/  STG.E desc[UR14][R4.64], RZ ;  /* 0x000000ff04007986 */ /* 0x0001e4000c10190e */
.L_x_1:
[----:B------:R-:W-:Y:S05]  /*02f0*/  BSYNC.RECONVERGENT B0 ;  /* 0x0000000000007941 */ /* 0x000fea0003800200 */
.L_x_0:
[----:B------:R-:W-:-:S06]  /*0300*/  UISETP.GE.AND UP0, UPT, UR6, 0x1, UPT ;  /* 0x000000010600788c */ /* 0x000fcc000bf06270 */
[----:B------:R-:W-:-:S13]  /*0310*/  PLOP3.LUT P0, PT, PT, PT, UP0, 0x80, 0x8 ;  /* 0x000000000008781c */ /* 0x000fda0003f0f008 */
[----:B------:R-:W-:Y:S05]  /*0320*/  @!P0 EXIT ;  /* 0x000000000000894d */ /* 0x000fea0003800000 */
[----:B------:R-:W1:Y:S01]  /*0330*/  LDC R11, c[0x0][0x3c8] ;  /* 0x0000f200ff0b7b82 */ /* 0x000e620000000800 */
[----:B------:R-:W-:Y:S01]  /*0340*/  UIADD3 UR4, UPT, UPT, UR6, 0xff, URZ ;  /* 0x000000ff06047890 */ /* 0x000fe2000fffe0ff */
[----:B0-----:R-:W-:Y:S01]  /*0350*/  HFMA2 R14, -RZ, RZ, 0, 0 ;  /* 0x00000000ff0e7431 */ /* 0x001fe200000001ff */
[----:B------:R-:W-:Y:S02]  /*0360*/  CS2R R12, SRZ ;  /* 0x00000000000c7805 */ /* 0x000fe4000001ff00 */
[----:B------:R-:W-:-:S03]  /*0370*/  USHF.R.U32.HI UR5, URZ, 0x8, UR4 ;  /* 0x00000008ff057899 */ /* 0x000fc60008011604 */
[----:B------:R-:W0:Y:S01]  /*0380*/  LDC R10, c[0x0][0x3c4] ;  /* 0x0000f100ff0a7b82 */ /* 0x000e220000000800 */
[----:B------:R-:W-:-:S07]  /*0390*/  UMOV UR4, URZ ;  /* 0x000000ff00047c82 */ /* 0x000fce0008000000 */
[----:B------:R-:W2:Y:S08]  /*03a0*/  LDC.64 R16, c[0x0][0x3a8] ;  /* 0x0000ea00ff107b82 */ /* 0x000eb00000000a00 */
[----:B------:R-:W3:Y:S01]  /*03b0*/  LDC.64 R18, c[0x0][0x3b0] ;  /* 0x0000ec00ff127b82 */ /* 0x000ee20000000a00 */
[----:B-1----:R-:W-:-:S07]  /*03c0*/  FMUL R11, R11, R11 ;  /* 0x0000000b0b0b7220 */ /* 0x002fce0000400000 */
[----:B------:R-:W1:Y:S01]  /*03d0*/  LDC.64 R20, c[0x0][0x3b8] ;  /* 0x0000ee00ff147b82 */ /* 0x000e620000000a00 */
[----:B0-----:R-:W-:Y:S01]  /*03e0*/  FMUL R10, R10, 24 ;  /* 0x41c000000a0a7820 */ /* 0x001fe20000400000 */
[----:B--2---:R-:W-:-:S04]  /*03f0*/  IMAD.WIDE R16, R24, 0x4, R16 ;  /* 0x0000000418107825 */ /* 0x004fc800078e0210 */
[----:B---3--:R-:W-:-:S04]  /*0400*/  IMAD.WIDE R18, R24, 0x4, R18 ;  /* 0x0000000418127825 */ /* 0x008fc800078e0212 */
[----:B-1----:R-:W-:-:S07]  /*0410*/  IMAD.WIDE R20, R24, 0x4, R20 ;  /* 0x0000000418147825 */ /* 0x002fce00078e0214 */
.L_x_32:
[----:B0-----:R-:W0:Y:S01]  /*0420*/  LDCU UR10, c[0x0][0x380] ;  /* 0x00007000ff0a77ac */ /* 0x001e220008000800 */
[----:B------:R-:W-:Y:S01]  /*0430*/  BSSY.RECONVERGENT B0, `(.L_x_2) ;  /* 0x000001b000007945 */ /* 0x000fe20003800200 */
[----:B------:R-:W-:-:S06]  /*0440*/  UIMAD UR19, UR16, UR4, URZ ;  /* 0x00000004101372a4 */ /* 0x000fcc000f8e02ff */
[----:B------:R-:W-:-:S04]  /*0450*/  IADD3 R27, PT, PT, R25, UR19, RZ ;  /* 0x00000013191b7c10 */ /* 0x000fc8000fffe0ff */
[----:B0-----:R-:W-:-:S13]  /*0460*/  ISETP.GE.AND P0, PT, R27, UR10, PT ;  /* 0x0000000a1b007c0c */ /* 0x001fda000bf06270 */
[----:B---3--:R-:W-:Y:S05]  /*0470*/  @P0 BRA `(.L_x_3) ;  /* 0x0000000000580947 */ /* 0x008fea0003800000 */
[----:B------:R-:W0:Y:S08]  /*0480*/  LDC.64 R4, c[0x0][0x390] ;  /* 0x0000e400ff047b82 */ /* 0x000e300000000a00 */
[----:B------:R-:W1:Y:S08]  /*0490*/  LDC.64 R8, c[0x0][0x398] ;  /* 0x0000e600ff087b82 */ /* 0x000e700000000a00 */
[----:B------:R-:W2:Y:S01]  /*04a0*/  LDC.64 R6, c[0x0][0x3a0] ;  /* 0x0000e800ff067b82 */ /* 0x000ea20000000a00 */
[----:B0-----:R-:W-:-:S06]  /*04b0*/  IMAD.WIDE R4, R27, 0x4, R4 ;  /* 0x000000041b047825 */ /* 0x001fcc00078e0204 */
[----:B------:R0:W3:Y:S01]  /*04c0*/  LDG.E R4, desc[UR14][R4.64] ;  /* 0x0000000e04047981 */ /* 0x0000e2000c1e1900 */
[----:B-1----:R-:W-:-:S06]  /*04d0*/  IMAD.WIDE R8, R27, 0x4, R8 ;  /* 0x000000041b087825 */ /* 0x002fcc00078e0208 */
[----:B------:R1:W4:Y:S01]  /*04e0*/  LDG.E R8, desc[UR14][R8.64] ;  /* 0x0000000e08087981 */ /* 0x000322000c1e1900 */
[----:B--2---:R-:W-:-:S06]  /*04f0*/  IMAD.WIDE R6, R27, 0x4, R6 ;  /* 0x000000041b067825 */ /* 0x004fcc00078e0206 */
[----:B------:R-:W2:Y:S01]  /*0500*/  LDG.E R6, desc[UR14][R6.64] ;  /* 0x0000000e06067981 */ /* 0x000ea2000c1e1900 */
[----:B------:R-:W0:Y:S01]  /*0510*/  S2UR UR9, SR_CgaCtaId ;  /* 0x00000000000979c3 */ /* 0x000e220000008800 */
[----:B------:R-:W-:Y:S02]  /*0520*/  UMOV UR6, 0x400 ;  /* 0x0000040000067882 */ /* 0x000fe40000000000 */
[----:B------:R-:W-:Y:S02]  /*0530*/  UIADD3 UR7, UPT, UPT, UR6, 0x400, URZ ;  /* 0x0000040006077890 */ /* 0x000fe4000fffe0ff */
[----:B------:R-:W-:Y:S02]  /*0540*/  UIADD3 UR8, UPT, UPT, UR6, 0x800, URZ ;  /* 0x0000080006087890 */ /* 0x000fe4000fffe0ff */
[----:B0-----:R-:W-:Y:S02]  /*0550*/  ULEA UR6, UR9, UR6, 0x18 ;  /* 0x0000000609067291 */ /* 0x001fe4000f8ec0ff */
[----:B------:R-:W-:-:S02]  /*0560*/  ULEA UR7, UR9, UR7, 0x18 ;  /* 0x0000000709077291 */ /* 0x000fc4000f8ec0ff */
[----:B------:R-:W-:Y:S02]  /*0570*/  ULEA UR8, UR9, UR8, 0x18 ;  /* 0x0000000809087291 */ /* 0x000fe4000f8ec0ff */
[C---:B------:R-:W-:Y:S02]  /*0580*/  LEA R27, R25.reuse, UR6, 0x2 ;  /* 0x00000006191b7c11 */ /* 0x040fe4000f8e10ff */
[C---:B------:R-:W-:Y:S02]  /*0590*/  LEA R5, R25.reuse, UR7, 0x2 ;  /* 0x0000000719057c11 */ /* 0x040fe4000f8e10ff */
[----:B-1----:R-:W-:Y:S01]  /*05a0*/  LEA R9, R25, UR8, 0x2 ;  /* 0x0000000819097c11 */ /* 0x002fe2000f8e10ff */
[----:B---3--:R0:W-:Y:S04]  /*05b0*/  STS [R27], R4 ;  /* 0x000000041b007388 */ /* 0x0081e80000000800 */
[----:B----4-:R0:W-:Y:S04]  /*05c0*/  STS [R5], R8 ;  /* 0x0000000805007388 */ /* 0x0101e80000000800 */
[----:B--2---:R0:W-:Y:S02]  /*05d0*/  STS [R9], R6 ;  /* 0x0000000609007388 */ /* 0x0041e40000000800 */
.L_x_3:
[----:B------:R-:W-:Y:S05]  /*05e0*/  BSYNC.RECONVERGENT B0 ;  /* 0x0000000000007941 */ /* 0x000fea0003800200 */
.L_x_2:
[----:B------:R-:W-:Y:S01]  /*05f0*/  BAR.SYNC.DEFER_BLOCKING 0x0 ;  /* 0x0000000000007b1d */ /* 0x000fe20000010000 */
[----:B------:R-:W-:-:S05]  /*0600*/  ISETP.GE.AND P0, PT, R24, UR10, PT ;  /* 0x0000000a18007c0c */ /* 0x000fca000bf06270 */
[----:B------:R-:W1:Y:S01]  /*0610*/  LDCU UR20, c[0x0][0x380] ;  /* 0x00007000ff1477ac */ /* 0x000e620008000800 */
[----:B------:R-:W-:Y:S01]  /*0620*/  BSSY.RECONVERGENT B0, `(.L_x_4) ;  /* 0x000012d000007945 */ /* 0x000fe20003800200 */
[----:B------:R-:W2:Y:S06]  /*0630*/  LDCU UR18, c[0x0][0x3c0] ;  /* 0x00007800ff1277ac */ /* 0x000eac0008000800 */
[----:B------:R-:W-:Y:S05]  /*0640*/  @P0 BRA `(.L_x_5) ;  /* 0x0000001000a80947 */ /* 0x000fea0003800000 */
[----:B------:R-:W-:Y:S01]  /*0650*/  UISETP.NE.AND UP0, UPT, UR16, 0x1, UPT ;  /* 0x000000011000788c */ /* 0x000fe2000bf05270 */
[----:B------:R-:W-:-:S08]  /*0660*/  HFMA2 R0, -RZ, RZ, 0, 0 ;  /* 0x00000000ff007431 */ /* 0x000fd000000001ff */
[----:B------:R-:W-:Y:S05]  /*0670*/  BRA.U !UP0, `(.L_x_6) ;  /* 0x0000000d080c7547 */ /* 0x000fea000b800000 */
[----:B------:R-:W3:Y:S01]  /*0680*/  S2UR UR10, SR_CgaCtaId ;  /* 0x00000000000a79c3 */ /* 0x000ee20000008800 */
[----:B------:R-:W-:Y:S01]  /*0690*/  UIADD3 UR13, UPT, UPT, UR17, -UR4, URZ ;  /* 0x80000004110d7290 */ /* 0x000fe2000fffe0ff */
[----:B0-----:R-:W-:Y:S01]  /*06a0*/  MOV R9, UR19 ;  /* 0x0000001300097c02 */ /* 0x001fe20008000f00 */
[----:B------:R-:W-:Y:S01]  /*06b0*/  UMOV UR7, 0x400 ;  /* 0x0000040000077882 */ /* 0x000fe20000000000 */
[----:B------:R-:W-:Y:S02]  /*06c0*/  ULOP3.LUT UR6, UR16, 0xfffffffe, URZ, 0xc0, !UPT ;  /* 0xfffffffe10067892 */ /* 0x000fe4000f8ec0ff */
[----:B------:R-:W-:Y:S01]  /*06d0*/  UIADD3 UR8, UPT, UPT, UR7, 0x800, URZ ;  /* 0x0000080007087890 */ /* 0x000fe2000fffe0ff */
[----:B------:R-:W-:Y:S01]  /*06e0*/  MOV R6, UR13 ;  /* 0x0000000d00067c02 */ /* 0x000fe20008000f00 */
[----:B------:R-:W-:Y:S02]  /*06f0*/  UIADD3 UR11, UPT, UPT, UR7, 0x400, URZ ;  /* 0x00000400070b7890 */ /* 0x000fe4000fffe0ff */
[----:B------:R-:W-:-:S02]  /*0700*/  UIADD3 UR9, UPT, UPT, -UR6, URZ, URZ ;  /* 0x000000ff06097290 */ /* 0x000fc4000fffe1ff */
[----:B------:R-:W-:-:S04]  /*0710*/  IMAD R6, R6, UR16, R25 ;  /* 0x0000001006067c24 */ /* 0x000fc8000f8e0219 */
[----:B------:R-:W-:Y:S02]  /*0720*/  MOV R8, UR9 ;  /* 0x0000000900087c02 */ /* 0x000fe40008000f00 */
[C---:B------:R-:W-:Y:S02]  /*0730*/  IADD3 R7, PT, PT, R6.reuse, -0x1, RZ ;  /* 0xffffffff06077810 */ /* 0x040fe40007ffe0ff */
[----:B------:R-:W-:Y:S01]  /*0740*/  IADD3 R6, PT, PT, -R6, RZ, RZ ;  /* 0x000000ff06067210 */ /* 0x000fe20007ffe1ff */
[----:B---3--:R-:W-:Y:S02]  /*0750*/  ULEA UR12, UR10, UR7, 0x18 ;  /* 0x000000070a0c7291 */ /* 0x008fe4000f8ec0ff */
[----:B------:R-:W-:Y:S02]  /*0760*/  ULEA UR6, UR10, UR8, 0x18 ;  /* 0x000000080a067291 */ /* 0x000fe4000f8ec0ff */
[----:B------:R-:W-:Y:S02]  /*0770*/  ULEA UR7, UR10, UR11, 0x18 ;  /* 0x0000000b0a077291 */ /* 0x000fe4000f8ec0ff */
[----:B------:R-:W-:-:S02]  /*0780*/  UIADD3 UR8, UPT, UPT, UR12, 0x4, URZ ;  /* 0x000000040c087890 */ /* 0x000fc4000fffe0ff */
[----:B------:R-:W-:Y:S02]  /*0790*/  UIADD3 UR6, UPT, UPT, UR6, 0x4, URZ ;  /* 0x0000000406067890 */ /* 0x000fe4000fffe0ff */
[----:B------:R-:W-:Y:S02]  /*07a0*/  UIADD3 UR7, UPT, UPT, UR7, 0x4, URZ ;  /* 0x0000000407077890 */ /* 0x000fe4000fffe0ff */
[----:B------:R-:W-:Y:S02]  /*07b0*/  MOV R5, UR8 ;  /* 0x0000000800057c02 */ /* 0x000fe40008000f00 */
[----:B------:R-:W-:Y:S02]  /*07c0*/  MOV R4, UR6 ;  /* 0x0000000600047c02 */ /* 0x000fe40008000f00 */
[----:B------:R-:W-:-:S07]  /*07d0*/  MOV R2, UR7 ;  /* 0x0000000700027c02 */ /* 0x000fce0008000f00 */
.L_x_23:
[----:B------:R-:W-:Y:S01]  /*07e0*/  ISETP.NE.AND P0, PT, R7, -0x1, PT ;  /* 0xffffffff0700780c */ /* 0x000fe20003f05270 */
[----:B------:R-:W-:Y:S03]  /*07f0*/  BSSY.RECONVERGENT B3, `(.L_x_7) ;  /* 0x000004e000037945 */ /* 0x000fe60003800200 */
[----:B-1----:R-:W-:-:S13]  /*0800*/  ISETP.GE.OR P0, PT, R9, UR20, !P0 ;  /* 0x0000001409007c0c */ /* 0x002fda000c706670 */
[----:B------:R-:W-:Y:S05]  /*0810*/  @P0 BRA `(.L_x_8) ;  /* 0x00000004002c0947 */ /* 0x000fea0003800000 */
[----:B------:R-:W0:Y:S04]  /*0820*/  LDS R0, [R2+-0x4] ;  /* 0xfffffc0002007984 */ /* 0x000e280000000800 */
[----:B------:R-:W1:Y:S04]  /*0830*/  LDS R27, [R5+-0x4] ;  /* 0xfffffc00051b7984 */ /* 0x000e680000000800 */
[----:B------:R-:W3:Y:S01]  /*0840*/  LDS R32, [R4+-0x4] ;  /* 0xfffffc0004207984 */ /* 0x000ee20000000800 */
[----:B0----5:R-:W-:Y:S01]  /*0850*/  FADD R33, R0, -R23 ;  /* 0x8000001700217221 */ /* 0x021fe20000000000 */
[----:B-1----:R-:W-:-:S03]  /*0860*/  FADD R0, R27, -R22 ;  /* 0x800000161b007221 */ /* 0x002fc60000000000 */
[----:B------:R-:W-:Y:S01]  /*0870*/  FMUL R27, R33, R33 ;  /* 0x00000021211b7220 */ /* 0x000fe20000400000 */
[----:B---3--:R-:W-:-:S03]  /*0880*/  FADD R32, R32, -R15 ;  /* 0x8000000f20207221 */ /* 0x008fc60000000000 */
[----:B------:R-:W-:-:S04]  /*0890*/  FFMA R27, R0, R0, R27 ;  /* 0x00000000001b7223 */ /* 0x000fc8000000001b */
[----:B------:R-:W-:-:S05]  /*08a0*/  FFMA R28, R32, R32, R27 ;  /* 0x00000020201c7223 */ /* 0x000fca000000001b */
[----:B------:R-:W-:-:S13]  /*08b0*/  FSETP.GT.AND P0, PT, R28, R11, PT ;  /* 0x0000000b1c00720b */ /* 0x000fda0003f04000 */
[----:B------:R-:W-:Y:S05]  /*08c0*/  @P0 BRA `(.L_x_8) ;  /* 0x0000000400000947 */ /* 0x000fea0003800000 */
[----:B------:R-:W-:Y:S01]  /*08d0*/  FADD R28, R28, 9.9999999600419720025e-13 ;  /* 0x2b8cbccc1c1c7421 */ /* 0x000fe20000000000 */
[----:B------:R-:W-:Y:S04]  /*08e0*/  BSSY.RECONVERGENT B4, `(.L_x_9) ;  /* 0x000001d000047945 */ /* 0x000fe80003800200 */
[----:B------:R-:W-:-:S13]  /*08f0*/  FSETP.GEU.AND P0, PT, |R28|, 1.175494350822287508e-38, PT ;  /* 0x008000001c00780b */ /* 0x000fda0003f0e200 */
[----:B------:R-:W-:-:S04]  /*0900*/  @!P0 FMUL R28, R28, 16777216 ;  /* 0x4b8000001c1c8820 */ /* 0x000fc80000400000 */
[----:B------:R-:W0:Y:S02]  /*0910*/  MUFU.RSQ R27, R28 ;  /* 0x0000001c001b7308 */ /* 0x000e240000001400 */
[----:B0-----:R-:W-:-:S04]  /*0920*/  @!P0 FMUL R27, R27, 4096 ;  /* 0x458000001b1b8820 */ /* 0x001fc80000400000 */
[----:B--2---:R-:W-:Y:S01]  /*0930*/  FMUL R26, R27, UR18 ;  /* 0x000000121b1a7c20 */ /* 0x004fe20008400000 */
[-C--:B------:R-:W-:Y:S01]  /*0940*/  FMUL R33, R33, R27.reuse ;  /* 0x0000001b21217220 */ /* 0x080fe20000400000 */
[----:B------:R-:W-:Y:S02]  /*0950*/  FMUL R32, R32, R27 ;  /* 0x0000001b20207220 */ /* 0x000fe40000400000 */
[----:B------:R-:W-:-:S04]  /*0960*/  FMUL R26, R26, R26 ;  /* 0x0000001a1a1a7220 */ /* 0x000fc80000400000 */
[----:B------:R-:W-:-:S04]  /*0970*/  FMUL R29, R26, R26 ;  /* 0x0000001a1a1d7220 */ /* 0x000fc80000400000 */
[----:B------:R-:W-:Y:S02]  /*0980*/  FMUL R29, R26, R29 ;  /* 0x0000001d1a1d7220 */ /* 0x000fe40000400000 */
[----:B------:R-:W0:Y:S02]  /*0990*/  MUFU.RCP R26, R3 ;  /* 0x00000003001a7308 */ /* 0x000e240000001000 */
[----:B------:R-:W-:-:S04]  /*09a0*/  FMUL R30, R29, R29 ;  /* 0x0000001d1d1e7220 */ /* 0x000fc80000400000 */
[----:B------:R-:W-:-:S04]  /*09b0*/  FFMA R30, R29, R29, R30 ;  /* 0x0000001d1d1e7223 */ /* 0x000fc8000000001e */
[----:B------:R-:W-:-:S04]  /*09c0*/  FADD R29, -R29, R30 ;  /* 0x0000001e1d1d7221 */ /* 0x000fc80000000100 */
[----:B------:R-:W-:Y:S01]  /*09d0*/  FMUL R34, R10, R29 ;  /* 0x0000001d0a227220 */ /* 0x000fe20000400000 */
[----:B------:R-:W-:Y:S01]  /*09e0*/  FMUL R29, R0, R27 ;  /* 0x0000001b001d7220 */ /* 0x000fe20000400000 */
[C---:B0-----:R-:W-:Y:S02]  /*09f0*/  FFMA R31, R26.reuse, -R3, 1 ;  /* 0x3f8000001a1f7423 */ /* 0x041fe40000000803 */
[----:B------:R-:W-:Y:S02]  /*0a00*/  FMUL R34, R27, R34 ;  /* 0x000000221b227220 */ /* 0x000fe40000400000 */
[----:B------:R-:W-:Y:S02]  /*0a10*/  FFMA R31, R26, R31, R26 ;  /* 0x0000001f1a1f7223 */ /* 0x000fe4000000001a */
[----:B------:R-:W-:-:S04]  /*0a20*/  FMUL R0, R34, R29 ;  /* 0x0000001d22007220 */ /* 0x000fc80000400000 */
[----:B------:R-:W0:Y:S01]  /*0a30*/  FCHK P0, R0, R3 ;  /* 0x0000000300007302 */ /* 0x000e220000000000 */
[----:B------:R-:W-:-:S04]  /*0a40*/  FFMA R26, R0, R31, RZ ;  /* 0x0000001f001a7223 */ /* 0x000fc800000000ff */
[----:B------:R-:W-:-:S04]  /*0a50*/  FFMA R28, R26, -R3, R0 ;  /* 0x800000031a1c7223 */ /* 0x000fc80000000000 */
[----:B------:R-:W-:Y:S01]  /*0a60*/  FFMA R31, R31, R28, R26 ;  /* 0x0000001c1f1f7223 */ /* 0x000fe2000000001a */
[----:B0-----:R-:W-:Y:S06]  /*0a70*/  @!P0 BRA `(.L_x_10) ;  /* 0x00000000000c8947 */ /* 0x001fec0003800000 */
[----:B------:R-:W-:-:S07]  /*0a80*/  MOV R26, 0xaa0 ;  /* 0x00000aa0001a7802 */ /* 0x000fce0000000f00 */
[----:B------:R-:W-:Y:S05]  /*0a90*/  CALL.REL.NOINC `($__internal_0_$__cuda_sm3x_div_rn_noftz_f32_slowpath) ;  /* 0x0000000c00ac7944 */ /* 0x000fea0003c00000 */
[----:B------:R-:W-:-:S07]  /*0aa0*/  MOV R31, R0 ;  /* 0x00000000001f7202 */ /* 0x000fce0000000f00 */
.L_x_10:
[----:B------:R-:W-:Y:S05]  /*0ab0*/  BSYNC.RECONVERGENT B4 ;  /* 0x0000000000047941 */ /* 0x000fea0003800200 */
.L_x_9:
[----:B------:R-:W0:Y:S01]  /*0ac0*/  MUFU.RCP R0, R3 ;  /* 0x0000000300007308 */ /* 0x000e220000001000 */
[----:B------:R-:W-:Y:S01]  /*0ad0*/  FMUL R33, R34, R33 ;  /* 0x0000002122217220 */ /* 0x000fe20000400000 */
[----:B------:R-:W-:Y:S01]  /*0ae0*/  BSSY.RECONVERGENT B4, `(.L_x_11) ;  /* 0x000000d000047945 */ /* 0x000fe20003800200 */
[----:B------:R-:W-:-:S05]  /*0af0*/  FADD R12, R12, R31 ;  /* 0x0000001f0c0c7221 */ /* 0x000fca0000000000 */
[----:B------:R-:W1:Y:S01]  /*0b00*/  FCHK P0, R33, R3 ;  /* 0x0000000321007302 */ /* 0x000e620000000000 */
[----:B0-----:R-:W-:-:S04]  /*0b10*/  FFMA R27, R0, -R3, 1 ;  /* 0x3f800000001b7423 */ /* 0x001fc80000000803 */
[----:B------:R-:W-:-:S04]  /*0b20*/  FFMA R0, R0, R27, R0 ;  /* 0x0000001b00007223 */ /* 0x000fc80000000000 */
[----:B------:R-:W-:-:S04]  /*0b30*/  FFMA R26, R0, R33, RZ ;  /* 0x00000021001a7223 */ /* 0x000fc800000000ff */
[----:B------:R-:W-:-:S04]  /*0b40*/  FFMA R27, R26, -R3, R33 ;  /* 0x800000031a1b7223 */ /* 0x000fc80000000021 */
[----:B------:R-:W-:Y:S01]  /*0b50*/  FFMA R26, R0, R27, R26 ;  /* 0x0000001b001a7223 */ /* 0x000fe2000000001a */
[----:B-1----:R-:W-:Y:S06]  /*0b60*/  @!P0 BRA `(.L_x_12) ;  /* 0x0000000000108947 */ /* 0x002fec0003800000 */
[----:B------:R-:W-:Y:S02]  /*0b70*/  MOV R0, R33 ;  /* 0x0000002100007202 */ /* 0x000fe40000000f00 */
[----:B------:R-:W-:-:S07]  /*0b80*/  MOV R26, 0xba0 ;  /* 0x00000ba0001a7802 */ /* 0x000fce0000000f00 */
[----:B------:R-:W-:Y:S05]  /*0b90*/  CALL.REL.NOINC `($__internal_0_$__cuda_sm3x_div_rn_noftz_f32_slowpath) ;  /* 0x0000000c006c7944 */ /* 0x000fea0003c00000 */
[----:B------:R-:W-:-:S07]  /*0ba0*/  MOV R26, R0 ;  /* 0x00000000001a7202 */ /* 0x000fce0000000f00 */
.L_x_12:
[----:B------:R-:W-:Y:S05]  /*0bb0*/  BSYNC.RECONVERGENT B4 ;  /* 0x0000000000047941 */ /* 0x000fea0003800200 */
.L_x_11:
        /* <DEDUP_REMOVED lines=15> */
.L_x_14:
[----:B------:R-:W-:Y:S05]  /*0cb0*/  BSYNC.RECONVERGENT B4 ;  /* 0x0000000000047941 */ /* 0x000fea0003800200 */
.L_x_13:
[----:B------:R-:W-:-:S07]  /*0cc0*/  FADD R14, R14, R27 ;  /* 0x0000001b0e0e7221 */ /* 0x000fce0000000000 */
.L_x_8:
[----:B--2---:R-:W-:Y:S05]  /*0cd0*/  BSYNC.RECONVERGENT B3 ;  /* 0x0000000000037941 */ /* 0x004fea0003800200 */
.L_x_7:
[----:B------:R-:W-:Y:S01]  /*0ce0*/  ISETP.NE.AND P0, PT, R6, -0x1, PT ;  /* 0xffffffff0600780c */ /* 0x000fe20003f05270 */
[----:B------:R-:W-:Y:S01]  /*0cf0*/  BSSY.RECONVERGENT B3, `(.L_x_15) ;  /* 0x0000050000037945 */ /* 0x000fe20003800200 */
[----:B------:R-:W-:-:S04]  /*0d00*/  IADD3 R0, PT, PT, R9, 0x1, RZ ;  /* 0x0000000109007810 */ /* 0x000fc80007ffe0ff */
[----:B------:R-:W-:-:S13]  /*0d10*/  ISETP.GE.OR P0, PT, R0, UR20, !P0 ;  /* 0x0000001400007c0c */ /* 0x000fda000c706670 */
[----:B------:R-:W-:Y:S05]  /*0d20*/  @P0 BRA `(.L_x_16) ;  /* 0x0000000400300947 */ /* 0x000fea0003800000 */
[----:B------:R-:W0:Y:S04]  /*0d30*/  LDS R0, [R2] ;  /* 0x0000000002007984 */ /* 0x000e280000000800 */
[----:B------:R-:W1:Y:S04]  /*0d40*/  LDS R27, [R5] ;  /* 0x00000000051b7984 */ /* 0x000e680000000800 */
[----:B------:R-:W2:Y:S01]  /*0d50*/  LDS R32, [R4] ;  /* 0x0000000004207984 */ /* 0x000ea20000000800 */
[----:B0----5:R-:W-:Y:S01]  /*0d60*/  FADD R33, R0, -R23 ;  /* 0x8000001700217221 */ /* 0x021fe20000000000 */
[----:B-1----:R-:W-:-:S03]  /*0d70*/  FADD R0, R27, -R22 ;  /* 0x800000161b007221 */ /* 0x002fc60000000000 */
[----:B------:R-:W-:Y:S01]  /*0d80*/  FMUL R27, R33, R33 ;  /* 0x00000021211b7220 */ /* 0x000fe20000400000 */
[----:B--2---:R-:W-:-:S03]  /*0d90*/  FADD R32, R32, -R15 ;  /* 0x8000000f20207221 */ /* 0x004fc60000000000 */
        /* <DEDUP_REMOVED lines=10> */
[----:B------:R-:W-:Y:S01]  /*0e40*/  FMUL R26, R27, UR18 ;  /* 0x000000121b1a7c20 */ /* 0x000fe20008400000 */
        /* <DEDUP_REMOVED lines=20> */
[----:B------:R-:W-:Y:S02]  /*0f90*/  MOV R0, R28 ;  /* 0x0000001c00007202 */ /* 0x000fe40000000f00 */
[----:B------:R-:W-:-:S07]  /*0fa0*/  MOV R26, 0xfc0 ;  /* 0x00000fc0001a7802 */ /* 0x000fce0000000f00 */
[----:B------:R-:W-:Y:S05]  /*0fb0*/  CALL.REL.NOINC `($__internal_0_$__cuda_sm3x_div_rn_noftz_f32_slowpath) ;  /* 0x0000000800647944 */ /* 0x000fea0003c00000 */
[----:B------:R-:W-:-:S07]  /*0fc0*/  MOV R29, R0 ;  /* 0x00000000001d7202 */ /* 0x000fce0000000f00 */
.L_x_18:
[----:B------:R-:W-:Y:S05]  /*0fd0*/  BSYNC.RECONVERGENT B4 ;  /* 0x0000000000047941 */ /* 0x000fea0003800200 */
.L_x_17:
        /* <DEDUP_REMOVED lines=15> */
.L_x_20:
[----:B------:R-:W-:Y:S05]  /*10d0*/  BSYNC.RECONVERGENT B4 ;  /* 0x0000000000047941 */ /* 0x000fea0003800200 */
.L_x_19:
        /* <DEDUP_REMOVED lines=15> */
.L_x_22:
[----:B------:R-:W-:Y:S05]  /*11d0*/  BSYNC.RECONVERGENT B4 ;  /* 0x0000000000047941 */ /* 0x000fea0003800200 */
.L_x_21:
[----:B------:R-:W-:-:S07]  /*11e0*/  FADD R14, R14, R27 ;  /* 0x0000001b0e0e7221 */ /* 0x000fce0000000000 */
.L_x_16:
[----:B------:R-:W-:Y:S05]  /*11f0*/  BSYNC.RECONVERGENT B3 ;  /* 0x0000000000037941 */ /* 0x000fea0003800200 */
.L_x_15:
[----:B------:R-:W-:Y:S02]  /*1200*/  IADD3 R8, PT, PT, R8, 0x2, RZ ;  /* 0x0000000208087810 */ /* 0x000fe40007ffe0ff */
[----:B------:R-:W-:Y:S02]  /*1210*/  IADD3 R4, PT, PT, R4, 0x8, RZ ;  /* 0x0000000804047810 */ /* 0x000fe40007ffe0ff */
[----:B------:R-:W-:Y:S02]  /*1220*/  ISETP.NE.AND P0, PT, R8, RZ, PT ;  /* 0x000000ff0800720c */ /* 0x000fe40003f05270 */
[----:B------:R-:W-:Y:S02]  /*1230*/  IADD3 R2, PT, PT, R2, 0x8, RZ ;  /* 0x0000000802027810 */ /* 0x000fe40007ffe0ff */
[----:B------:R-:W-:Y:S02]  /*1240*/  IADD3 R5, PT, PT, R5, 0x8, RZ ;  /* 0x0000000805057810 */ /* 0x000fe40007ffe0ff */
[----:B------:R-:W-:-:S02]  /*1250*/  IADD3 R9, PT, PT, R9, 0x2, RZ ;  /* 0x0000000209097810 */ /* 0x000fc40007ffe0ff */
[----:B------:R-:W-:Y:S02]  /*1260*/  IADD3 R6, PT, PT, R6, 0x2, RZ ;  /* 0x0000000206067810 */ /* 0x000fe40007ffe0ff */
[----:B------:R-:W-:-:S03]  /*1270*/  IADD3 R7, PT, PT, R7, -0x2, RZ ;  /* 0xfffffffe07077810 */ /* 0x000fc60007ffe0ff */
[----:B------:R-:W-:Y:S05]  /*1280*/  @P0 BRA `(.L_x_23) ;  /* 0xfffffff400540947 */ /* 0x000fea000383ffff */
[----:B------:R-:W-:-:S06]  /*1290*/  ULOP3.LUT UR6, UR16, 0x7fe, URZ, 0xc0, !UPT ;  /* 0x000007fe10067892 */ /* 0x000fcc000f8ec0ff */
[----:B------:R-:W-:-:S07]  /*12a0*/  MOV R0, UR6 ;  /* 0x0000000600007c02 */ /* 0x000fce0008000f00 */
.L_x_6:
[----:B------:R-:W3:Y:S01]  /*12b0*/  LDCU UR7, c[0x0][0x380] ;  /* 0x00007000ff0777ac */ /* 0x000ee20008000800 */
[----:B0-----:R-:W-:Y:S01]  /*12c0*/  IADD3 R5, PT, PT, R0, UR19, RZ ;  /* 0x0000001300057c10 */ /* 0x001fe2000fffe0ff */
[----:B------:R-:W-:Y:S01]  /*12d0*/  BSSY.RECONVERGENT B3, `(.L_x_24) ;  /* 0x000005e000037945 */ /* 0x000fe20003800200 */
[----:B------:R-:W-:Y:S02]  /*12e0*/  ULOP3.LUT UR6, UR16, 0x1, URZ, 0xc0, !UPT ;  /* 0x0000000110067892 */ /* 0x000fe4000f8ec0ff */
[----:B------:R-:W-:-:S04]  /*12f0*/  ISETP.NE.AND P0, PT, R5, R24, PT ;  /* 0x000000180500720c */ /* 0x000fc80003f05270 */
[----:B------:R-:W-:Y:S02]  /*1300*/  MOV R2, UR6 ;  /* 0x0000000600027c02 */ /* 0x000fe40008000f00 */
[----:B---3--:R-:W-:-:S04]  /*1310*/  ISETP.GE.OR P0, PT, R5, UR7, !P0 ;  /* 0x0000000705007c0c */ /* 0x008fc8000c706670 */
[----:B------:R-:W-:-:S13]  /*1320*/  ISETP.NE.U32.OR P0, PT, R2, 0x1, P0 ;  /* 0x000000010200780c */ /* 0x000fda0000705470 */
[----:B------:R-:W-:Y:S05]  /*1330*/  @P0 BRA `(.L_x_25) ;  /* 0x00000004005c0947 */ /* 0x000fea0003800000 */
[----:B------:R-:W0:Y:S01]  /*1340*/  S2UR UR7, SR_CgaCtaId ;  /* 0x00000000000779c3 */ /* 0x000e220000008800 */
[----:B------:R-:W-:Y:S02]  /*1350*/  UMOV UR6, 0x400 ;  /* 0x0000040000067882 */ /* 0x000fe40000000000 */
[----:B------:R-:W-:-:S04]  /*1360*/  UIADD3 UR8, UPT, UPT, UR6, 0x400, URZ ;  /* 0x0000040006087890 */ /* 0x000fc8000fffe0ff */
[----:B0-----:R-:W-:Y:S02]  /*1370*/  ULEA UR8, UR7, UR8, 0x18 ;  /* 0x0000000807087291 */ /* 0x001fe4000f8ec0ff */
[----:B------:R-:W-:Y:S02]  /*1380*/  ULEA UR9, UR7, UR6, 0x18 ;  /* 0x0000000607097291 */ /* 0x000fe4000f8ec0ff */
[----:B------:R-:W-:Y:S02]  /*1390*/  UIADD3 UR6, UPT, UPT, UR6, 0x800, URZ ;  /* 0x0000080006067890 */ /* 0x000fe4000fffe0ff */
[C---:B------:R-:W-:Y:S02]  /*13a0*/  LEA R6, R0.reuse, UR8, 0x2 ;  /* 0x0000000800067c11 */ /* 0x040fe4000f8e10ff */
[----:B------:R-:W-:Y:S01]  /*13b0*/  ULEA UR6, UR7, UR6, 0x18 ;  /* 0x0000000607067291 */ /* 0x000fe2000f8ec0ff */
[C---:B------:R-:W-:Y:S02]  /*13c0*/  LEA R5, R0.reuse, UR9, 0x2 ;  /* 0x0000000900057c11 */ /* 0x040fe4000f8e10ff */
[----:B------:R-:W0:Y:S03]  /*13d0*/  LDS R4, [R6] ;  /* 0x0000000006047984 */ /* 0x000e260000000800 */
[----:B------:R-:W-:Y:S01]  /*13e0*/  LEA R0, R0, UR6, 0x2 ;  /* 0x0000000600007c11 */ /* 0x000fe2000f8e10ff */
[----:B------:R-:W3:Y:S05]  /*13f0*/  LDS R5, [R5] ;  /* 0x0000000005057984 */ /* 0x000eea0000000800 */
[----:B------:R-:W4:Y:S01]  /*1400*/  LDS R0, [R0] ;  /* 0x0000000000007984 */ /* 0x000f220000000800 */
[----:B0----5:R-:W-:Y:S01]  /*1410*/  FADD R4, R4, -R23 ;  /* 0x8000001704047221 */ /* 0x021fe20000000000 */
[----:B---3--:R-:W-:-:S03]  /*1420*/  FADD R8, R5, -R22 ;  /* 0x8000001605087221 */ /* 0x008fc60000000000 */
[----:B------:R-:W-:Y:S01]  /*1430*/  FMUL R7, R4, R4 ;  /* 0x0000000404077220 */ /* 0x000fe20000400000 */
[----:B----4-:R-:W-:-:S03]  /*1440*/  FADD R2, R0, -R15 ;  /* 0x8000000f00027221 */ /* 0x010fc60000000000 */
[----:B------:R-:W-:-:S04]  /*1450*/  FFMA R7, R8, R8, R7 ;  /* 0x0000000808077223 */ /* 0x000fc80000000007 */
[----:B------:R-:W-:-:S05]  /*1460*/  FFMA R26, R2, R2, R7 ;  /* 0x00000002021a7223 */ /* 0x000fca0000000007 */
[----:B------:R-:W-:-:S13]  /*1470*/  FSETP.GT.AND P0, PT, R26, R11, PT ;  /* 0x0000000b1a00720b */ /* 0x000fda0003f04000 */
[----:B------:R-:W-:Y:S05]  /*1480*/  @P0 BRA `(.L_x_25) ;  /* 0x0000000400080947 */ /* 0x000fea0003800000 */
[----:B------:R-:W-:Y:S01]  /*1490*/  FADD R0, R26, 9.9999999600419720025e-13 ;  /* 0x2b8cbccc1a007421 */ /* 0x000fe20000000000 */
[----:B------:R-:W0:Y:S01]  /*14a0*/  LDCU UR6, c[0x0][0x3c0] ;  /* 0x00007800ff0677ac */ /* 0x000e220008000800 */
[----:B------:R-:W3:Y:S01]  /*14b0*/  MUFU.RCP R26, R3 ;  /* 0x00000003001a7308 */ /* 0x000ee20000001000 */
[----:B------:R-:W-:Y:S02]  /*14c0*/  BSSY.RECONVERGENT B4, `(.L_x_26) ;  /* 0x000001d000047945 */ /* 0x000fe40003800200 */
[----:B------:R-:W-:-:S13]  /*14d0*/  FSETP.GEU.AND P0, PT, |R0|, 1.175494350822287508e-38, PT ;  /* 0x008000000000780b */ /* 0x000fda0003f0e200 */
[----:B------:R-:W-:Y:S01]  /*14e0*/  @!P0 FMUL R0, R0, 16777216 ;  /* 0x4b80000000008820 */ /* 0x000fe20000400000 */
[----:B---3--:R-:W-:-:S03]  /*14f0*/  FFMA R9, R26, -R3, 1 ;  /* 0x3f8000001a097423 */ /* 0x008fc60000000803 */
[----:B------:R-:W3:Y:S02]  /*1500*/  MUFU.RSQ R7, R0 ;  /* 0x0000000000077308 */ /* 0x000ee40000001400 */
[----:B---3--:R-:W-:-:S04]  /*1510*/  @!P0 FMUL R7, R7, 4096 ;  /* 0x4580000007078820 */ /* 0x008fc80000400000 */
[----:B0-----:R-:W-:Y:S01]  /*1520*/  FMUL R5, R7, UR6 ;  /* 0x0000000607057c20 */ /* 0x001fe20008400000 */
[-C--:B------:R-:W-:Y:S01]  /*1530*/  FMUL R4, R4, R7.reuse ;  /* 0x0000000704047220 */ /* 0x080fe20000400000 */
[----:B------:R-:W-:Y:S02]  /*1540*/  FMUL R2, R2, R7 ;  /* 0x0000000702027220 */ /* 0x000fe40000400000 */
[----:B------:R-:W-:-:S04]  /*1550*/  FMUL R5, R5, R5 ;  /* 0x0000000505057220 */ /* 0x000fc80000400000 */
[----:B------:R-:W-:-:S04]  /*1560*/  FMUL R6, R5, R5 ;  /* 0x0000000505067220 */ /* 0x000fc80000400000 */
[----:B------:R-:W-:-:S04]  /*1570*/  FMUL R6, R5, R6 ;  /* 0x0000000605067220 */ /* 0x000fc80000400000 */
[----:B------:R-:W-:-:S04]  /*1580*/  FMUL R5, R6, R6 ;  /* 0x0000000606057220 */ /* 0x000fc80000400000 */
[----:B------:R-:W-:-:S04]  /*1590*/  FFMA R5, R6, R6, R5 ;  /* 0x0000000606057223 */ /* 0x000fc80000000005 */
[----:B------:R-:W-:Y:S01]  /*15a0*/  FADD R5, -R6, R5 ;  /* 0x0000000506057221 */ /* 0x000fe20000000100 */
[----:B------:R-:W-:-:S03]  /*15b0*/  FMUL R6, R8, R7 ;  /* 0x0000000708067220 */ /* 0x000fc60000400000 */
[----:B------:R-:W-:-:S04]  /*15c0*/  FMUL R0, R10, R5 ;  /* 0x000000050a007220 */ /* 0x000fc80000400000 */
[----:B------:R-:W-:Y:S01]  /*15d0*/  FMUL R5, R7, R0 ;  /* 0x0000000007057220 */ /* 0x000fe20000400000 */
[----:B------:R-:W-:-:S03]  /*15e0*/  FFMA R0, R26, R9, R26 ;  /* 0x000000091a007223 */ /* 0x000fc6000000001a */
        /* <DEDUP_REMOVED lines=8> */
[----:B-12---:R-:W-:Y:S05]  /*1670*/  CALL.REL.NOINC `($__internal_0_$__cuda_sm3x_div_rn_noftz_f32_slowpath) ;  /* 0x0000000000b47944 */ /* 0x006fea0003c00000 */
[----:B------:R-:W-:-:S07]  /*1680*/  MOV R9, R0 ;  /* 0x0000000000097202 */ /* 0x000fce0000000f00 */
.L_x_27:
[----:B-12---:R-:W-:Y:S05]  /*1690*/  BSYNC.RECONVERGENT B4 ;  /* 0x0000000000047941 */ /* 0x006fea0003800200 */
.L_x_26:
        /* <DEDUP_REMOVED lines=15> */
.L_x_29:
[----:B------:R-:W-:Y:S05]  /*1790*/  BSYNC.RECONVERGENT B4 ;  /* 0x0000000000047941 */ /* 0x000fea0003800200 */
.L_x_28:
        /* <DEDUP_REMOVED lines=15> */
.L_x_31:
[----:B------:R-:W-:Y:S05]  /*1890*/  BSYNC.RECONVERGENT B4 ;  /* 0x0000000000047941 */ /* 0x000fea0003800200 */
.L_x_30:
[----:B------:R-:W-:-:S07]  /*18a0*/  FADD R14, R14, R5 ;  /* 0x000000050e0e7221 */ /* 0x000fce0000000000 */
.L_x_25:
[----:B-12---:R-:W-:Y:S05]  /*18b0*/  BSYNC.RECONVERGENT B3 ;  /* 0x0000000000037941 */ /* 0x006fea0003800200 */
.L_x_24:
[----:B------:R3:W-:Y:S04]  /*18c0*/  STG.E desc[UR14][R16.64], R12 ;  /* 0x0000000c10007986 */ /* 0x0007e8000c10190e */
[----:B------:R3:W-:Y:S04]  /*18d0*/  STG.E desc[UR14][R18.64], R13 ;  /* 0x0000000d12007986 */ /* 0x0007e8000c10190e */
[----:B------:R3:W-:Y:S02]  /*18e0*/  STG.E desc[UR14][R20.64], R14 ;  /* 0x0000000e14007986 */ /* 0x0007e4000c10190e */
.L_x_5:
[----:B-12---:R-:W-:Y:S05]  /*18f0*/  BSYNC.RECONVERGENT B0 ;  /* 0x0000000000007941 */ /* 0x006fea0003800200 */
.L_x_4:
[----:B------:R-:W-:Y:S01]  /*1900*/  BAR.SYNC.DEFER_BLOCKING 0x0 ;  /* 0x0000000000007b1d */ /* 0x000fe20000010000 */
[----:B------:R-:W-:-:S04]  /*1910*/  UIADD3 UR4, UPT, UPT, UR4, 0x1, URZ ;  /* 0x0000000104047890 */ /* 0x000fc8000fffe0ff */
[----:B------:R-:W-:-:S09]  /*1920*/  UISETP.NE.AND UP0, UPT, UR4, UR5, UPT ;  /* 0x000000050400728c */ /* 0x000fd2000bf05270 */
[----:B------:R-:W-:Y:S05]  /*1930*/  BRA.U UP0, `(.L_x_32) ;  /* 0xffffffe900b87547 */ /* 0x000fea000b83ffff */
[----:B------:R-:W-:Y:S05]  /*1940*/  EXIT ;  /* 0x000000000000794d */ /* 0x000fea0003800000 */
        .weak           $__internal_0_$__cuda_sm3x_div_rn_noftz_f32_slowpath
        .type           $__internal_0_$__cuda_sm3x_div_rn_noftz_f32_slowpath,@function
        .size           $__internal_0_$__cuda_sm3x_div_rn_noftz_f32_slowpath,(.L_x_46 - $__internal_0_$__cuda_sm3x_div_rn_noftz_f32_slowpath)
$__internal_0_$__cuda_sm3x_div_rn_noftz_f32_slowpath:
[----:B------:R-:W-:Y:S01]  /*1950*/  SHF.R.U32.HI R27, RZ, 0x17, R3 ;  /* 0x00000017ff1b7819 */ /* 0x000fe20000011603 */
[----:B------:R-:W-:Y:S01]  /*1960*/  BSSY.RECONVERGENT B1, `(.L_x_33) ;  /* 0x0000063000017945 */ /* 0x000fe20003800200 */
[----:B------:R-:W-:Y:S02]  /*1970*/  SHF.R.U32.HI R29, RZ, 0x17, R0 ;  /* 0x00000017ff1d7819 */ /* 0x000fe40000011600 */
[----:B------:R-:W-:Y:S02]  /*1980*/  LOP3.LUT R27, R27, 0xff, RZ, 0xc0, !PT ;  /* 0x000000ff1b1b7812 */ /* 0x000fe400078ec0ff */
[----:B------:R-:W-:Y:S02]  /*1990*/  LOP3.LUT R29, R29, 0xff, RZ, 0xc0, !PT ;  /* 0x000000ff1d1d7812 */ /* 0x000fe400078ec0ff */
[----:B------:R-:W-:Y:S02]  /*19a0*/  IADD3 R28, PT, PT, R27, -0x1, RZ ;  /* 0xffffffff1b1c7810 */ /* 0x000fe40007ffe0ff */
[----:B------:R-:W-:-:S02]  /*19b0*/  IADD3 R30, PT, PT, R29, -0x1, RZ ;  /* 0xffffffff1d1e7810 */ /* 0x000fc40007ffe0ff */
[----:B------:R-:W-:Y:S02]  /*19c0*/  ISETP.GT.U32.AND P0, PT, R28, 0xfd, PT ;  /* 0x000000fd1c00780c */ /* 0x000fe40003f04070 */
[----:B------:R-:W-:Y:S02]  /*19d0*/  MOV R35, R3 ;  /* 0x0000000300237202 */ /* 0x000fe40000000f00 */
[----:B------:R-:W-:-:S13]  /*19e0*/  ISETP.GT.U32.OR P0, PT, R30, 0xfd, P0 ;  /* 0x000000fd1e00780c */ /* 0x000fda0000704470 */
[----:B------:R-:W-:Y:S01]  /*19f0*/  @!P0 MOV R31, RZ ;  /* 0x000000ff001f8202 */ /* 0x000fe20000000f00 */
[----:B------:R-:W-:Y:S06]  /*1a00*/  @!P0 BRA `(.L_x_34) ;  /* 0x00000000005c8947 */ /* 0x000fec0003800000 */
[----:B------:R-:W-:Y:S02]  /*1a10*/  FSETP.GTU.FTZ.AND P0, PT, |R0|, +INF , PT ;  /* 0x7f8000000000780b */ /* 0x000fe40003f1c200 */
[----:B------:R-:W-:-:S04]  /*1a20*/  FSETP.GTU.FTZ.AND P1, PT, |R3|, +INF , PT ;  /* 0x7f8000000300780b */ /* 0x000fc80003f3c200 */
[----:B------:R-:W-:-:S13]  /*1a30*/  PLOP3.LUT P0, PT, P0, P1, PT, 0xf8, 0x8f ;  /* 0x00000000008f781c */ /* 0x000fda0000703f70 */
[----:B------:R-:W-:Y:S05]  /*1a40*/  @P0 BRA `(.L_x_35) ;  /* 0x00000004004c0947 */ /* 0x000fea0003800000 */
[----:B------:R-:W-:-:S13]  /*1a50*/  LOP3.LUT P0, RZ, R35, 0x7fffffff, R0, 0xc8, !PT ;  /* 0x7fffffff23ff7812 */ /* 0x000fda000780c800 */
[----:B------:R-:W-:Y:S05]  /*1a60*/  @!P0 BRA `(.L_x_36) ;  /* 0x00000004003c8947 */ /* 0x000fea0003800000 */
[C---:B------:R-:W-:Y:S02]  /*1a70*/  FSETP.NEU.FTZ.AND P2, PT, |R0|.reuse, +INF , PT ;  /* 0x7f8000000000780b */ /* 0x040fe40003f5d200 */
[----:B------:R-:W-:Y:S02]  /*1a80*/  FSETP.NEU.FTZ.AND P1, PT, |R3|, +INF , PT ;  /* 0x7f8000000300780b */ /* 0x000fe40003f3d200 */
[----:B------:R-:W-:-:S11]  /*1a90*/  FSETP.NEU.FTZ.AND P0, PT, |R0|, +INF , PT ;  /* 0x7f8000000000780b */ /* 0x000fd60003f1d200 */
[----:B------:R-:W-:Y:S05]  /*1aa0*/  @!P1 BRA !P2, `(.L_x_36) ;  /* 0x00000004002c9947 */ /* 0x000fea0005000000 */
[----:B------:R-:W-:-:S04]  /*1ab0*/  LOP3.LUT P2, RZ, R0, 0x7fffffff, RZ, 0xc0, !PT ;  /* 0x7fffffff00ff7812 */ /* 0x000fc8000784c0ff */
[----:B------:R-:W-:-:S13]  /*1ac0*/  PLOP3.LUT P1, PT, P1, P2, PT, 0x2f, 0xf2 ;  /* 0x0000000000f2781c */ /* 0x000fda0000f24577 */
[----:B------:R-:W-:Y:S05]  /*1ad0*/  @P1 BRA `(.L_x_37) ;  /* 0x0000000400181947 */ /* 0x000fea0003800000 */
[----:B------:R-:W-:-:S04]  /*1ae0*/  LOP3.LUT P1, RZ, R35, 0x7fffffff, RZ, 0xc0, !PT ;  /* 0x7fffffff23ff7812 */ /* 0x000fc8000782c0ff */
[----:B------:R-:W-:-:S13]  /*1af0*/  PLOP3.LUT P0, PT, P0, P1, PT, 0x2f, 0xf2 ;  /* 0x0000000000f2781c */ /* 0x000fda0000702577 */
[----:B------:R-:W-:Y:S05]  /*1b00*/  @P0 BRA `(.L_x_38) ;  /* 0x0000000400000947 */ /* 0x000fea0003800000 */
[----:B------:R-:W-:Y:S02]  /*1b10*/  ISETP.GE.AND P0, PT, R30, RZ, PT ;  /* 0x000000ff1e00720c */ /* 0x000fe40003f06270 */
[----:B------:R-:W-:-:S11]  /*1b20*/  ISETP.GE.AND P1, PT, R28, RZ, PT ;  /* 0x000000ff1c00720c */ /* 0x000fd60003f26270 */
[----:B------:R-:W-:Y:S01]  /*1b30*/  @P0 MOV R31, RZ ;  /* 0x000000ff001f0202 */ /* 0x000fe20000000f00 */
[----:B------:R-:W-:Y:S01]  /*1b40*/  @!P0 FFMA R0, R0, 1.84467440737095516160e+19, RZ ;  /* 0x5f80000000008823 */ /* 0x000fe200000000ff */
[----:B------:R-:W-:Y:S01]  /*1b50*/  @!P0 MOV R31, 0xffffffc0 ;  /* 0xffffffc0001f8802 */ /* 0x000fe20000000f00 */
[----:B------:R-:W-:-:S03]  /*1b60*/  @!P1 FFMA R35, R3, 1.84467440737095516160e+19, RZ ;  /* 0x5f80000003239823 */ /* 0x000fc600000000ff */
[----:B------:R-:W-:-:S07]  /*1b70*/  @!P1 IADD3 R31, PT, PT, R31, 0x40, RZ ;  /* 0x000000401f1f9810 */ /* 0x000fce0007ffe0ff */
.L_x_34:
[----:B------:R-:W-:Y:S01]  /*1b80*/  LEA R28, R27, 0xc0800000, 0x17 ;  /* 0xc08000001b1c7811 */ /* 0x000fe200078eb8ff */
[----:B------:R-:W-:Y:S01]  /*1b90*/  BSSY.RECONVERGENT B2, `(.L_x_39) ;  /* 0x0000036000027945 */ /* 0x000fe20003800200 */
[----:B------:R-:W-:Y:S02]  /*1ba0*/  IADD3 R36, PT, PT, R29, -0x7f, RZ ;  /* 0xffffff811d247810 */ /* 0x000fe40007ffe0ff */
[----:B------:R-:W-:-:S03]  /*1bb0*/  IADD3 R37, PT, PT, -R28, R35, RZ ;  /* 0x000000231c257210 */ /* 0x000fc60007ffe1ff */
[C---:B------:R-:W-:Y:S01]  /*1bc0*/  IMAD R29, R36.reuse, -0x800000, R0 ;  /* 0xff800000241d7824 */ /* 0x040fe200078e0200 */
[----:B------:R-:W0:Y:S01]  /*1bd0*/  MUFU.RCP R35, R37 ;  /* 0x0000002500237308 */ /* 0x000e220000001000 */
[----:B------:R-:W-:Y:S01]  /*1be0*/  FADD.FTZ R30, -R37, -RZ ;  /* 0x800000ff251e7221 */ /* 0x000fe20000010100 */
[----:B------:R-:W-:-:S04]  /*1bf0*/  IADD3 R36, PT, PT, R36, 0x7f, -R27 ;  /* 0x0000007f24247810 */ /* 0x000fc80007ffe81b */
[----:B------:R-:W-:Y:S01]  /*1c00*/  IADD3 R31, PT, PT, R36, R31, RZ ;  /* 0x0000001f241f7210 */ /* 0x000fe20007ffe0ff */
[----:B0-----:R-:W-:-:S04]  /*1c10*/  FFMA R28, R35, R30, 1 ;  /* 0x3f800000231c7423 */ /* 0x001fc8000000001e */
[----:B------:R-:W-:-:S04]  /*1c20*/  FFMA R28, R35, R28, R35 ;  /* 0x0000001c231c7223 */ /* 0x000fc80000000023 */
[----:B------:R-:W-:-:S04]  /*1c30*/  FFMA R35, R29, R28, RZ ;  /* 0x0000001c1d237223 */ /* 0x000fc800000000ff */
[----:B------:R-:W-:-:S04]  /*1c40*/  FFMA R27, R30, R35, R29 ;  /* 0x000000231e1b7223 */ /* 0x000fc8000000001d */
[----:B------:R-:W-:-:S04]  /*1c50*/  FFMA R27, R28, R27, R35 ;  /* 0x0000001b1c1b7223 */ /* 0x000fc80000000023 */
[----:B------:R-:W-:-:S04]  /*1c60*/  FFMA R30, R30, R27, R29 ;  /* 0x0000001b1e1e7223 */ /* 0x000fc8000000001d */
[----:B------:R-:W-:-:S05]  /*1c70*/  FFMA R0, R28, R30, R27 ;  /* 0x0000001e1c007223 */ /* 0x000fca000000001b */
[----:B------:R-:W-:-:S04]  /*1c80*/  SHF.R.U32.HI R36, RZ, 0x17, R0 ;  /* 0x00000017ff247819 */ /* 0x000fc80000011600 */
[----:B------:R-:W-:-:S04]  /*1c90*/  LOP3.LUT R36, R36, 0xff, RZ, 0xc0, !PT ;  /* 0x000000ff24247812 */ /* 0x000fc800078ec0ff */
[----:B------:R-:W-:-:S04]  /*1ca0*/  IADD3 R29, PT, PT, R36, R31, RZ ;  /* 0x0000001f241d7210 */ /* 0x000fc80007ffe0ff */
[----:B------:R-:W-:-:S04]  /*1cb0*/  IADD3 R35, PT, PT, R29, -0x1, RZ ;  /* 0xffffffff1d237810 */ /* 0x000fc80007ffe0ff */
[----:B------:R-:W-:-:S13]  /*1cc0*/  ISETP.GE.U32.AND P0, PT, R35, 0xfe, PT ;  /* 0x000000fe2300780c */ /* 0x000fda0003f06070 */
[----:B------:R-:W-:Y:S05]  /*1cd0*/  @!P0 BRA `(.L_x_40) ;  /* 0x0000000000808947 */ /* 0x000fea0003800000 */
[----:B------:R-:W-:-:S13]  /*1ce0*/  ISETP.GT.AND P0, PT, R29, 0xfe, PT ;  /* 0x000000fe1d00780c */ /* 0x000fda0003f04270 */
[----:B------:R-:W-:Y:S05]  /*1cf0*/  @P0 BRA `(.L_x_41) ;  /* 0x00000000006c0947 */ /* 0x000fea0003800000 */
[----:B------:R-:W-:-:S13]  /*1d00*/  ISETP.GE.AND P0, PT, R29, 0x1, PT ;  /* 0x000000011d00780c */ /* 0x000fda0003f06270 */
[----:B------:R-:W-:Y:S05]  /*1d10*/  @P0 BRA `(.L_x_42) ;  /* 0x0000000000740947 */ /* 0x000fea0003800000 */
[----:B------:R-:W-:Y:S02]  /*1d20*/  ISETP.GE.AND P0, PT, R29, -0x18, PT ;  /* 0xffffffe81d00780c */ /* 0x000fe40003f06270 */
[----:B------:R-:W-:-:S11]  /*1d30*/  LOP3.LUT R0, R0, 0x80000000, RZ, 0xc0, !PT ;  /* 0x8000000000007812 */ /* 0x000fd600078ec0ff */
[----:B------:R-:W-:Y:S05]  /*1d40*/  @!P0 BRA `(.L_x_42) ;  /* 0x0000000000688947 */ /* 0x000fea0003800000 */
[CCC-:B------:R-:W-:Y:S01]  /*1d50*/  FFMA.RZ R31, R28.reuse, R30.reuse, R27.reuse ;  /* 0x0000001e1c1f7223 */ /* 0x1c0fe2000000c01b */
[CCC-:B------:R-:W-:Y:S01]  /*1d60*/  FFMA.RP R35, R28.reuse, R30.reuse, R27.reuse ;  /* 0x0000001e1c237223 */ /* 0x1c0fe2000000801b */
[----:B------:R-:W-:Y:S01]  /*1d70*/  FFMA.RM R28, R28, R30, R27 ;  /* 0x0000001e1c1c7223 */ /* 0x000fe2000000401b */
[----:B------:R-:W-:Y:S02]  /*1d80*/  IADD3 R27, PT, PT, R29, 0x20, RZ ;  /* 0x000000201d1b7810 */ /* 0x000fe40007ffe0ff */
[----:B------:R-:W-:Y:S02]  /*1d90*/  LOP3.LUT R31, R31, 0x7fffff, RZ, 0xc0, !PT ;  /* 0x007fffff1f1f7812 */ /* 0x000fe400078ec0ff */
[----:B------:R-:W-:Y:S02]  /*1da0*/  FSETP.NEU.FTZ.AND P0, PT, R35, R28, PT ;  /* 0x0000001c2300720b */ /* 0x000fe40003f1d000 */
[----:B------:R-:W-:Y:S02]  /*1db0*/  LOP3.LUT R28, R31, 0x800000, RZ, 0xfc, !PT ;  /* 0x008000001f1c7812 */ /* 0x000fe400078efcff */
[----:B------:R-:W-:-:S02]  /*1dc0*/  ISETP.NE.AND P2, PT, R29, RZ, PT ;  /* 0x000000ff1d00720c */ /* 0x000fc40003f45270 */
[C---:B------:R-:W-:Y:S02]  /*1dd0*/  ISETP.NE.AND P1, PT, R29.reuse, RZ, PT ;  /* 0x000000ff1d00720c */ /* 0x040fe40003f25270 */
[----:B------:R-:W-:Y:S02]  /*1de0*/  IADD3 R29, PT, PT, -R29, RZ, RZ ;  /* 0x000000ff1d1d7210 */ /* 0x000fe40007ffe1ff */
[----:B------:R-:W-:Y:S02]  /*1df0*/  SHF.L.U32 R27, R28, R27, RZ ;  /* 0x0000001b1c1b7219 */ /* 0x000fe400000006ff */
[----:B------:R-:W-:Y:S02]  /*1e00*/  SEL R29, R29, RZ, P2 ;  /* 0x000000ff1d1d7207 */ /* 0x000fe40001000000 */
[----:B------:R-:W-:Y:S02]  /*1e10*/  ISETP.NE.AND P1, PT, R27, RZ, P1 ;  /* 0x000000ff1b00720c */ /* 0x000fe40000f25270 */
[----:B------:R-:W-:-:S02]  /*1e20*/  SHF.R.U32.HI R29, RZ, R29, R28 ;  /* 0x0000001dff1d7219 */ /* 0x000fc4000001161c */
[----:B------:R-:W-:Y:S02]  /*1e30*/  PLOP3.LUT P0, PT, P0, P1, PT, 0xf8, 0x8f ;  /* 0x00000000008f781c */ /* 0x000fe40000703f70 */
[----:B------:R-:W-:Y:S02]  /*1e40*/  SHF.R.U32.HI R27, RZ, 0x1, R29 ;  /* 0x00000001ff1b7819 */ /* 0x000fe4000001161d */
[----:B------:R-:W-:-:S04]  /*1e50*/  SEL R28, RZ, 0x1, !P0 ;  /* 0x00000001ff1c7807 */ /* 0x000fc80004000000 */
[----:B------:R-:W-:-:S04]  /*1e60*/  LOP3.LUT R28, R28, 0x1, R27, 0xf8, !PT ;  /* 0x000000011c1c7812 */ /* 0x000fc800078ef81b */
[----:B------:R-:W-:-:S04]  /*1e70*/  LOP3.LUT R28, R28, R29, RZ, 0xc0, !PT ;  /* 0x0000001d1c1c7212 */ /* 0x000fc800078ec0ff */
[----:B------:R-:W-:-:S04]  /*1e80*/  IADD3 R27, PT, PT, R27, R28, RZ ;  /* 0x0000001c1b1b7210 */ /* 0x000fc80007ffe0ff */
[----:B------:R-:W-:Y:S01]  /*1e90*/  LOP3.LUT R0, R27, R0, RZ, 0xfc, !PT ;  /* 0x000000001b007212 */ /* 0x000fe200078efcff */
[----:B------:R-:W-:Y:S06]  /*1ea0*/  BRA `(.L_x_42) ;  /* 0x0000000000107947 */ /* 0x000fec0003800000 */
.L_x_41:
[----:B------:R-:W-:-:S04]  /*1eb0*/  LOP3.LUT R0, R0, 0x80000000, RZ, 0xc0, !PT ;  /* 0x8000000000007812 */ /* 0x000fc800078ec0ff */
[----:B------:R-:W-:Y:S01]  /*1ec0*/  LOP3.LUT R0, R0, 0x7f800000, RZ, 0xfc, !PT ;  /* 0x7f80000000007812 */ /* 0x000fe200078efcff */
[----:B------:R-:W-:Y:S06]  /*1ed0*/  BRA `(.L_x_42) ;  /* 0x0000000000047947 */ /* 0x000fec0003800000 */
.L_x_40:
[----:B------:R-:W-:-:S07]  /*1ee0*/  LEA R0, R31, R0, 0x17 ;  /* 0x000000001f007211 */ /* 0x000fce00078eb8ff */
.L_x_42:
[----:B------:R-:W-:Y:S05]  /*1ef0*/  BSYNC.RECONVERGENT B2 ;  /* 0x0000000000027941 */ /* 0x000fea0003800200 */
.L_x_39:
[----:B------:R-:W-:Y:S05]  /*1f00*/  BRA `(.L_x_43) ;  /* 0x0000000000207947 */ /* 0x000fea0003800000 */
.L_x_38:
[----:B------:R-:W-:-:S04]  /*1f10*/  LOP3.LUT R0, R35, 0x80000000, R0, 0x48, !PT ;  /* 0x8000000023007812 */ /* 0x000fc800078e4800 */
[----:B------:R-:W-:Y:S01]  /*1f20*/  LOP3.LUT R0, R0, 0x7f800000, RZ, 0xfc, !PT ;  /* 0x7f80000000007812 */ /* 0x000fe200078efcff */
[----:B------:R-:W-:Y:S06]  /*1f30*/  BRA `(.L_x_43) ;  /* 0x0000000000147947 */ /* 0x000fec0003800000 */
.L_x_37:
[----:B------:R-:W-:Y:S01]  /*1f40*/  LOP3.LUT R0, R35, 0x80000000, R0, 0x48, !PT ;  /* 0x8000000023007812 */ /* 0x000fe200078e4800 */
[----:B------:R-:W-:Y:S06]  /*1f50*/  BRA `(.L_x_43) ;  /* 0x00000000000c7947 */ /* 0x000fec0003800000 */
.L_x_36:
[----:B------:R-:W0:Y:S01]  /*1f60*/  MUFU.RSQ R0, -QNAN ;  /* 0xffc0000000007908 */ /* 0x000e220000001400 */
[----:B------:R-:W-:Y:S05]  /*1f70*/  BRA `(.L_x_43) ;  /* 0x0000000000047947 */ /* 0x000fea0003800000 */
.L_x_35:
[----:B------:R-:W-:-:S07]  /*1f80*/  FADD.FTZ R0, R0, R3 ;  /* 0x0000000300007221 */ /* 0x000fce0000010000 */
.L_x_43:
[----:B------:R-:W-:Y:S05]  /*1f90*/  BSYNC.RECONVERGENT B1 ;  /* 0x0000000000017941 */ /* 0x000fea0003800200 */
.L_x_33:
[----:B------:R-:W-:-:S04]  /*1fa0*/  HFMA2 R27, -RZ, RZ, 0, 0 ;  /* 0x00000000ff1b7431 */ /* 0x000fc800000001ff */
[----:B0-----:R-:W-:Y:S05]  /*1fb0*/  RET.REL.NODEC R26 `(_Z13optimized_gpuiPfS_S_S_S_S_S_ffffS_S_S_) ;  /* 0xffffffe01a107950 */ /* 0x001fea0003c3ffff */
.L_x_44:
[----:B------:R-:W-:-:S00]  /*1fc0*/  BRA `(.L_x_44) ;  /* 0xfffffffc00fc7947 */ /* 0x000fc0000383ffff */
[----:B------:R-:W-:-:S00]  /*1fd0*/  NOP ;  /* 0x0000000000007918 */ /* 0x000fc00000000000 */
        /* <DEDUP_REMOVED lines=10> */
.L_x_46:


//--------------------- .text._Z9integrateiPfS_S_S_S_S_S_S_S_fS_S_S_ --------------------------
	.section	.text._Z9integrateiPfS_S_S_S_S_S_S_S_fS_S_S_,"ax",@progbits
	.align	128
        .global         _Z9integrateiPfS_S_S_S_S_S_S_S_fS_S_S_
        .type           _Z9integrateiPfS_S_S_S_S_S_S_S_fS_S_S_,@function
        .size           _Z9integrateiPfS_S_S_S_S_S_S_S_fS_S_S_,(.L_x_48 - _Z9integrateiPfS_S_S_S_S_S_S_S_fS_S_S_)
        .other          _Z9integrateiPfS_S_S_S_S_S_S_S_fS_S_S_,@"STO_CUDA_ENTRY STV_DEFAULT"
_Z9integrateiPfS_S_S_S_S_S_S_S_fS_S_S_:
.text._Z9integrateiPfS_S_S_S_S_S_S_S_fS_S_S_:
[----:B------:R-:W-:Y:S01]  /*0000*/  LDC R1, c[0x0][0x37c] ;  /* 0x0000df00ff017b82 */ /* 0x000fe20000000800 */
[----:B------:R-:W0:Y:S01]  /*0010*/  S2R R0, SR_CTAID.X ;  /* 0x0000000000007919 */ /* 0x000e220000002500 */
[----:B------:R-:W0:Y:S01]  /*0020*/  LDCU UR4, c[0x0][0x360] ;  /* 0x00006c00ff0477ac */ /* 0x000e220008000800 */
[----:B------:R-:W0:Y:S01]  /*0030*/  S2R R3, SR_TID.X ;  /* 0x0000000000037919 */ /* 0x000e220000002100 */
[----:B------:R-:W1:Y:S01]  /*0040*/  LDCU UR5, c[0x0][0x380] ;  /* 0x00007000ff0577ac */ /* 0x000e620008000800 */
[----:B0-----:R-:W-:-:S05]  /*0050*/  IMAD R0, R0, UR4, R3 ;  /* 0x0000000400007c24 */ /* 0x001fca000f8e0203 */
[----:B-1----:R-:W-:-:S13]  /*0060*/  ISETP.GE.AND P0, PT, R0, UR5, PT ;  /* 0x0000000500007c0c */ /* 0x002fda000bf06270 */
[----:B------:R-:W-:Y:S05]  /*0070*/  @P0 EXIT ;  /* 0x000000000000094d */ /* 0x000fea0003800000 */
[----:B------:R-:W0:Y:S01]  /*0080*/  LDC.64 R4, c[0x0][0x3d8] ;  /* 0x0000f600ff047b82 */ /* 0x000e220000000a00 */
[----:B------:R-:W1:Y:S01]  /*0090*/  LDCU.64 UR4, c[0x0][0x358] ;  /* 0x00006b00ff0477ac */ /* 0x000e620008000a00 */
[----:B------:R-:W2:Y:S06]  /*00a0*/  LDCU UR6, c[0x0][0x3d0] ;  /* 0x00007a00ff0677ac */ /* 0x000eac0008000800 */
[----:B------:R-:W3:Y:S08]  /*00b0*/  LDC.64 R2, c[0x0][0x3a0] ;  /* 0x0000e800ff027b82 */ /* 0x000ef00000000a00 */
[----:B------:R-:W4:Y:S01]  /*00c0*/  LDC.64 R10, c[0x0][0x388] ;  /* 0x0000e200ff0a7b82 */ /* 0x000f220000000a00 */
[----:B0-----:R-:W-:-:S07]  /*00d0*/  IMAD.WIDE R4, R0, 0x4, R4 ;  /* 0x0000000400047825 */ /* 0x001fce00078e0204 */
[----:B------:R-:W0:Y:S01]  /*00e0*/  LDC.64 R6, c[0x0][0x3e0] ;  /* 0x0000f800ff067b82 */ /* 0x000e220000000a00 */
[----:B-1----:R-:W5:Y:S01]  /*00f0*/  LDG.E R8, desc[UR4][R4.64] ;  /* 0x0000000404087981 */ /* 0x002f62000c1e1900 */
[----:B---3--:R-:W-:-:S05]  /*0100*/  IMAD.WIDE R2, R0, 0x4, R2 ;  /* 0x0000000400027825 */ /* 0x008fca00078e0202 */
[----:B------:R-:W3:Y:S01]  /*0110*/  LDG.E R14, desc[UR4][R2.64] ;  /* 0x00000004020e7981 */ /* 0x000ee2000c1e1900 */
[----:B----4-:R-:W-:-:S05]  /*0120*/  IMAD.WIDE R10, R0, 0x4, R10 ;  /* 0x00000004000a7825 */ /* 0x010fca00078e020a */
[----:B------:R-:W4:Y:S01]  /*0130*/  LDG.E R17, desc[UR4][R10.64] ;  /* 0x000000040a117981 */ /* 0x000f22000c1e1900 */
[----:B0-----:R-:W-:-:S04]  /*0140*/  IMAD.WIDE R6, R0, 0x4, R6 ;  /* 0x0000000400067825 */ /* 0x001fc800078e0206 */
[----:B-----5:R-:W-:-:S04]  /*0150*/  FMUL R8, R8, 0.5 ;  /* 0x3f00000008087820 */ /* 0x020fc80000400000 */
[----:B--2---:R-:W-:Y:S02]  /*0160*/  FMUL R12, R8, UR6 ;  /* 0x00000006080c7c20 */ /* 0x004fe40008400000 */
[----:B------:R-:W0:Y:S02]  /*0170*/  LDC.64 R8, c[0x0][0x3a8] ;  /* 0x0000ea00ff087b82 */ /* 0x000e240000000a00 */
[----:B------:R-:W-:-:S04]  /*0180*/  FMUL R15, R12, UR6 ;  /* 0x000000060c0f7c20 */ /* 0x000fc80008400000 */
[----:B---3--:R-:W-:Y:S02]  /*0190*/  FFMA R14, R14, UR6, R15 ;  /* 0x000000060e0e7c23 */ /* 0x008fe4000800000f */
[----:B------:R-:W1:Y:S02]  /*01a0*/  LDC.64 R12, c[0x0][0x390] ;  /* 0x0000e400ff0c7b82 */ /* 0x000e640000000a00 */
[----:B----4-:R-:W-:-:S05]  /*01b0*/  FADD R19, R14, R17 ;  /* 0x000000110e137221 */ /* 0x010fca0000000000 */
[----:B------:R2:W-:Y:S04]  /*01c0*/  STG.E desc[UR4][R10.64], R19 ;  /* 0x000000130a007986 */ /* 0x0005e8000c101904 */
[----:B------:R-:W3:Y:S01]  /*01d0*/  LDG.E R16, desc[UR4][R6.64] ;  /* 0x0000000406107981 */ /* 0x000ee2000c1e1900 */
[----:B0-----:R-:W-:-:S05]  /*01e0*/  IMAD.WIDE R8, R0, 0x4, R8 ;  /* 0x0000000400087825 */ /* 0x001fca00078e0208 */
[----:B------:R-:W4:Y:S01]  /*01f0*/  LDG.E R20, desc[UR4][R8.64] ;  /* 0x0000000408147981 */ /* 0x000f22000c1e1900 */
[C---:B-1----:R-:W-:Y:S02]  /*0200*/  IMAD.WIDE R14, R0.reuse, 0x4, R12 ;  /* 0x00000004000e7825 */ /* 0x042fe400078e020c */
[----:B------:R-:W2:Y:S03]  /*0210*/  LDC.64 R12, c[0x0][0x3e8] ;  /* 0x0000fa00ff0c7b82 */ /* 0x000ea60000000a00 */
[----:B------:R-:W5:Y:S01]  /*0220*/  LDG.E R23, desc[UR4][R14.64] ;  /* 0x000000040e177981 */ /* 0x000f62000c1e1900 */
[----:B--2---:R-:W-:-:S04]  /*0230*/  IMAD.WIDE R10, R0, 0x4, R12 ;  /* 0x00000004000a7825 */ /* 0x004fc800078e020c */
[----:B---3--:R-:W-:-:S04]  /*0240*/  FMUL R16, R16, 0.5 ;  /* 0x3f00000010107820 */ /* 0x008fc80000400000 */
[----:B------:R-:W-:Y:S02]  /*0250*/  FMUL R18, R16, UR6 ;  /* 0x0000000610127c20 */ /* 0x000fe40008400000 */
[----:B------:R-:W0:Y:S02]  /*0260*/  LDC.64 R16, c[0x0][0x3b0] ;  /* 0x0000ec00ff107b82 */ /* 0x000e240000000a00 */
[----:B------:R-:W-:-:S06]  /*0270*/  FMUL R21, R18, UR6 ;  /* 0x0000000612157c20 */ /* 0x000fcc0008400000 */
[----:B------:R-:W1:Y:S01]  /*0280*/  LDC.64 R18, c[0x0][0x398] ;  /* 0x0000e600ff127b82 */ /* 0x000e620000000a00 */
[----:B----4-:R-:W-:-:S04]  /*0290*/  FFMA R20, R20, UR6, R21 ;  /* 0x0000000614147c23 */ /* 0x010fc80008000015 */
[----:B-----5:R-:W-:-:S05]  /*02a0*/  FADD R23, R20, R23 ;  /* 0x0000001714177221 */ /* 0x020fca0000000000 */
[----:B------:R2:W-:Y:S04]  /*02b0*/  STG.E desc[UR4][R14.64], R23 ;  /* 0x000000170e007986 */ /* 0x0005e8000c101904 */
[----:B------:R-:W3:Y:S01]  /*02c0*/  LDG.E R21, desc[UR4][R10.64] ;  /* 0x000000040a157981 */ /* 0x000ee2000c1e1900 */
[C---:B0-----:R-:W-:Y:S02]  /*02d0*/  IMAD.WIDE R12, R0.reuse, 0x4, R16 ;  /* 0x00000004000c7825 */ /* 0x041fe400078e0210 */
[----:B------:R-:W0:Y:S03]  /*02e0*/  LDC.64 R16, c[0x0][0x3b8] ;  /* 0x0000ee00ff107b82 */ /* 0x000e260000000a00 */
[----:B------:R-:W4:Y:S01]  /*02f0*/  LDG.E R20, desc[UR4][R12.64] ;  /* 0x000000040c147981 */ /* 0x000f22000c1e1900 */
[----:B-1----:R-:W-:-:S04]  /*0300*/  IMAD.WIDE R18, R0, 0x4, R18 ;  /* 0x0000000400127825 */ /* 0x002fc800078e0212 */
[----:B--2---:R-:W1:Y:S01]  /*0310*/  LDC.64 R14, c[0x0][0x3c0] ;  /* 0x0000f000ff0e7b82 */ /* 0x004e620000000a00 */
[----:B------:R-:W2:Y:S01]  /*0320*/  LDG.E R25, desc[UR4][R18.64] ;  /* 0x0000000412197981 */ /* 0x000ea2000c1e1900 */
[----:B0-----:R-:W-:-:S04]  /*0330*/  IMAD.WIDE R16, R0, 0x4, R16 ;  /* 0x0000000400107825 */ /* 0x001fc800078e0210 */
[----:B---3--:R-:W-:-:S04]  /*0340*/  FMUL R21, R21, 0.5 ;  /* 0x3f00000015157820 */ /* 0x008fc80000400000 */
[----:B------:R-:W-:-:S04]  /*0350*/  FMUL R21, R21, UR6 ;  /* 0x0000000615157c20 */ /* 0x000fc80008400000 */
[----:B------:R-:W-:-:S04]  /*0360*/  FMUL R21, R21, UR6 ;  /* 0x0000000615157c20 */ /* 0x000fc80008400000 */
[----:B----4-:R-:W-:-:S04]  /*0370*/  FFMA R20, R20, UR6, R21 ;  /* 0x0000000614147c23 */ /* 0x010fc80008000015 */
[----:B--2---:R-:W-:-:S05]  /*0380*/  FADD R25, R20, R25 ;  /* 0x0000001914197221 */ /* 0x004fca0000000000 */
[----:B------:R0:W-:Y:S04]  /*0390*/  STG.E desc[UR4][R18.64], R25 ;  /* 0x0000001912007986 */ /* 0x0001e8000c101904 */
[----:B------:R-:W2:Y:S04]  /*03a0*/  LDG.E R4, desc[UR4][R4.64] ;  /* 0x0000000404047981 */ /* 0x000ea8000c1e1900 */
[----:B------:R-:W2:Y:S04]  /*03b0*/  LDG.E R17, desc[UR4][R16.64] ;  /* 0x0000000410117981 */ /* 0x000ea8000c1e1900 */
[----:B------:R-:W3:Y:S01]  /*03c0*/  LDG.E R21, desc[UR4][R2.64] ;  /* 0x0000000402157981 */ /* 0x000ee2000c1e1900 */
[----:B-1----:R-:W-:-:S04]  /*03d0*/  IMAD.WIDE R14, R0, 0x4, R14 ;  /* 0x00000004000e7825 */ /* 0x002fc800078e020e */
[----:B--2---:R-:W-:Y:S02]  /*03e0*/  FADD R20, R4, R17 ;  /* 0x0000001104147221 */ /* 0x004fe40000000000 */
[----:B------:R-:W1:Y:S02]  /*03f0*/  LDC.64 R4, c[0x0][0x3c8] ;  /* 0x0000f200ff047b82 */ /* 0x000e640000000a00 */
[----:B------:R-:W-:-:S04]  /*0400*/  FMUL R20, R20, 0.5 ;  /* 0x3f00000014147820 */ /* 0x000fc80000400000 */
[----:B---3--:R-:W-:-:S05]  /*0410*/  FFMA R21, R20, UR6, R21 ;  /* 0x0000000614157c23 */ /* 0x008fca0008000015 */
[----:B------:R2:W-:Y:S04]  /*0420*/  STG.E desc[UR4][R2.64], R21 ;  /* 0x0000001502007986 */ /* 0x0005e8000c101904 */
[----:B------:R-:W3:Y:S04]  /*0430*/  LDG.E R6, desc[UR4][R6.64] ;  /* 0x0000000406067981 */ /* 0x000ee8000c1e1900 */
[----:B------:R-:W3:Y:S04]  /*0440*/  LDG.E R15, desc[UR4][R14.64] ;  /* 0x000000040e0f7981 */ /* 0x000ee8000c1e1900 */
[----:B0-----:R-:W4:Y:S01]  /*0450*/  LDG.E R19, desc[UR4][R8.64] ;  /* 0x0000000408137981 */ /* 0x001f22000c1e1900 */
[----:B-1----:R-:W-:-:S04]  /*0460*/  IMAD.WIDE R4, R0, 0x4, R4 ;  /* 0x0000000400047825 */ /* 0x002fc800078e0204 */
[----:B---3--:R-:W-:-:S04]  /*0470*/  FADD R16, R6, R15 ;  /* 0x0000000f06107221 */ /* 0x008fc80000000000 */
[----:B------:R-:W-:-:S04]  /*0480*/  FMUL R16, R16, 0.5 ;  /* 0x3f00000010107820 */ /* 0x000fc80000400000 */
[----:B----4-:R-:W-:-:S05]  /*0490*/  FFMA R19, R16, UR6, R19 ;  /* 0x0000000610137c23 */ /* 0x010fca0008000013 */
[----:B------:R-:W-:Y:S04]  /*04a0*/  STG.E desc[UR4][R8.64], R19 ;  /* 0x0000001308007986 */ /* 0x000fe8000c101904 */
[----:B------:R-:W3:Y:S04]  /*04b0*/  LDG.E R10, desc[UR4][R10.64] ;  /* 0x000000040a0a7981 */ /* 0x000ee8000c1e1900 */
[----:B------:R-:W3:Y:S04]  /*04c0*/  LDG.E R5, desc[UR4][R4.64] ;  /* 0x0000000404057981 */ /* 0x000ee8000c1e1900 */
[----:B--2---:R-:W2:Y:S01]  /*04d0*/  LDG.E R3, desc[UR4][R12.64] ;  /* 0x000000040c037981 */ /* 0x004ea2000c1e1900 */
[----:B---3--:R-:W-:-:S04]  /*04e0*/  FADD R0, R10, R5 ;  /* 0x000000050a007221 */ /* 0x008fc80000000000 */
[----:B------:R-:W-:-:S04]  /*04f0*/  FMUL R0, R0, 0.5 ;  /* 0x3f00000000007820 */ /* 0x000fc80000400000 */
[----:B--2---:R-:W-:-:S05]  /*0500*/  FFMA R3, R0, UR6, R3 ;  /* 0x0000000600037c23 */ /* 0x004fca0008000003 */
[----:B------:R-:W-:Y:S01]  /*0510*/  STG.E desc[UR4][R12.64], R3 ;  /* 0x000000030c007986 */ /* 0x000fe2000c101904 */
[----:B------:R-:W-:Y:S05]  /*0520*/  EXIT ;  /* 0x000000000000794d */ /* 0x000fea0003800000 */
.L_x_45:
        /* <DEDUP_REMOVED lines=13> */
.L_x_48:


//--------------------- .nv.shared._Z13optimized_gpuiPfS_S_S_S_S_S_ffffS_S_S_ --------------------------
	.section	.nv.shared._Z13optimized_gpuiPfS_S_S_S_S_S_ffffS_S_S_,"aw",@nobits
	.sectionflags	@""
	.align	4
.nv.shared._Z13optimized_gpuiPfS_S_S_S_S_S_ffffS_S_S_:
	.zero		4096


//--------------------- .nv.shared.reserved.0     --------------------------
	.section	.nv.shared.reserved.0,"aw",@nobits
	.weak		__nv_reservedSMEM_offset_0_alias
	.size		__nv_reservedSMEM_offset_0_alias, 0, 64
	.other		__nv_reservedSMEM_offset_0_alias,@"STO_CUDA_RESERVED_SHARED STV_DEFAULT"
__nv_reservedSMEM_offset_0_alias:
	.zero		0
	.zero		64


//--------------------- .nv.constant0._Z13optimized_gpuiPfS_S_S_S_S_S_ffffS_S_S_ --------------------------
	.section	.nv.constant0._Z13optimized_gpuiPfS_S_S_S_S_S_ffffS_S_S_,"a",@progbits
	.sectionflags	@""
	.align	4
.nv.constant0._Z13optimized_gpuiPfS_S_S_S_S_S_ffffS_S_S_:
	.zero		1000


//--------------------- .nv.constant0._Z9integrateiPfS_S_S_S_S_S_S_S_fS_S_S_ --------------------------
	.section	.nv.constant0._Z9integrateiPfS_S_S_S_S_S_S_S_fS_S_S_,"a",@progbits
	.sectionflags	@""
	.align	4
.nv.constant0._Z9integrateiPfS_S_S_S_S_S_S_S_fS_S_S_:
	.zero		1008


//--------------------- SYMBOLS --------------------------

	.type		.nv.reservedSmem.offset0,@object
	.size		.nv.reservedSmem.offset0,0x4
	.type		.nv.reservedSmem.cap,@object
	.size		.nv.reservedSmem.cap,0x4
